//
// Generated by NVIDIA NVVM Compiler
//
// Compiler Build ID: CL-36424714
// Cuda compilation tools, release 13.0, V13.0.88
// Based on NVVM 20.0.0
//

.version 9.0
.target sm_100
.address_size 64

	// .globl	candidate6
// _ZZ10candidate6E15pad_temp_shared has been demoted
// _ZZ10candidate6E13kernel_shared has been demoted

.visible .entry candidate6(
	.param .u64 .ptr .align 1 candidate6_param_0,
	.param .u64 .ptr .align 1 candidate6_param_1,
	.param .u64 .ptr .align 1 candidate6_param_2
)
.maxntid 196
{
	.reg .pred 	%p<3>;
	.reg .b32 	%r<37>;
	.reg .b32 	%f<580>;
	.reg .b64 	%rd<26>;
	// demoted variable
	.shared .align 4 .b8 _ZZ10candidate6E15pad_temp_shared[12544];
	// demoted variable
	.shared .align 4 .b8 _ZZ10candidate6E13kernel_shared[1024];
	ld.param.u64 	%rd11, [candidate6_param_0];
	ld.param.u64 	%rd12, [candidate6_param_1];
	cvta.to.global.u64 	%rd13, %rd12;
	cvta.to.global.u64 	%rd14, %rd11;
	mov.u32 	%r5, %ctaid.x;
	and.b32  	%r6, %r5, 3;
	mov.u32 	%r7, %tid.x;
	mad.lo.s32 	%r8, %r6, 196, %r7;
	shl.b32 	%r9, %r5, 11;
	and.b32  	%r10, %r9, 2147475456;
	shl.b32 	%r11, %r7, 5;
	or.b32  	%r12, %r11, %r7;
	and.b32  	%r13, %r12, 7695;
	or.b32  	%r14, %r13, %r10;
	add.s32 	%r15, %r11, 6272;
	and.b32  	%r16, %r15, 15872;
	add.s32 	%r17, %r7, 4;
	and.b32  	%r18, %r17, 15;
	add.s32 	%r19, %r10, %r16;
	or.b32  	%r20, %r19, %r18;
	mul.wide.u32 	%rd15, %r20, 4;
	add.s64 	%rd25, %rd13, %rd15;
	mul.wide.u32 	%rd16, %r14, 4;
	add.s64 	%rd24, %rd13, %rd16;
	mul.wide.u32 	%rd17, %r8, 4;
	add.s64 	%rd18, %rd17, %rd14;
	add.s64 	%rd23, %rd18, 25088;
	mov.b32 	%r36, 0;
	mov.f32 	%f564, 0f00000000;
	shl.b32 	%r22, %r7, 2;
	mov.f32 	%f565, %f564;
	mov.f32 	%f566, %f564;
	mov.f32 	%f567, %f564;
	mov.f32 	%f568, %f564;
	mov.f32 	%f569, %f564;
	mov.f32 	%f570, %f564;
	mov.f32 	%f571, %f564;
	mov.f32 	%f572, %f564;
	mov.f32 	%f573, %f564;
	mov.f32 	%f574, %f564;
	mov.f32 	%f575, %f564;
	mov.f32 	%f576, %f564;
	mov.f32 	%f577, %f564;
	mov.f32 	%f578, %f564;
	mov.f32 	%f579, %f564;
$L__BB0_1:
	setp.gt.u32 	%p1, %r7, 59;
	bar.sync 	0;
	ld.global.nc.f32 	%f34, [%rd23+-25088];
	mov.u32 	%r23, _ZZ10candidate6E15pad_temp_shared;
	add.s32 	%r24, %r23, %r22;
	st.shared.f32 	[%r24], %f34;
	ld.global.nc.f32 	%f35, [%rd23+-21952];
	st.shared.f32 	[%r24+784], %f35;
	ld.global.nc.f32 	%f36, [%rd23+-18816];
	st.shared.f32 	[%r24+1568], %f36;
	ld.global.nc.f32 	%f37, [%rd23+-15680];
	st.shared.f32 	[%r24+2352], %f37;
	ld.global.nc.f32 	%f38, [%rd23+-12544];
	st.shared.f32 	[%r24+3136], %f38;
	ld.global.nc.f32 	%f39, [%rd23+-9408];
	st.shared.f32 	[%r24+3920], %f39;
	ld.global.nc.f32 	%f40, [%rd23+-6272];
	st.shared.f32 	[%r24+4704], %f40;
	ld.global.nc.f32 	%f41, [%rd23+-3136];
	st.shared.f32 	[%r24+5488], %f41;
	ld.global.nc.f32 	%f42, [%rd23];
	st.shared.f32 	[%r24+6272], %f42;
	ld.global.nc.f32 	%f43, [%rd23+3136];
	st.shared.f32 	[%r24+7056], %f43;
	ld.global.nc.f32 	%f44, [%rd23+6272];
	st.shared.f32 	[%r24+7840], %f44;
	ld.global.nc.f32 	%f45, [%rd23+9408];
	st.shared.f32 	[%r24+8624], %f45;
	ld.global.nc.f32 	%f46, [%rd23+12544];
	st.shared.f32 	[%r24+9408], %f46;
	ld.global.nc.f32 	%f47, [%rd23+15680];
	st.shared.f32 	[%r24+10192], %f47;
	ld.global.nc.f32 	%f48, [%rd23+18816];
	st.shared.f32 	[%r24+10976], %f48;
	ld.global.nc.f32 	%f49, [%rd23+21952];
	st.shared.f32 	[%r24+11760], %f49;
	ld.global.nc.f32 	%f50, [%rd24];
	mov.u32 	%r25, _ZZ10candidate6E13kernel_shared;
	add.s32 	%r2, %r25, %r22;
	st.shared.f32 	[%r2], %f50;
	@%p1 bra 	$L__BB0_3;
	ld.global.nc.f32 	%f51, [%rd25];
	st.shared.f32 	[%r2+784], %f51;
$L__BB0_3:
	bar.sync 	0;
	mov.u32 	%r26, %tid.x;
	shl.b32 	%r27, %r26, 2;
	mov.u32 	%r28, _ZZ10candidate6E15pad_temp_shared;
	add.s32 	%r29, %r28, %r27;
	ld.shared.f32 	%f52, [%r29];
	ld.shared.f32 	%f53, [_ZZ10candidate6E13kernel_shared];
	fma.rn.f32 	%f54, %f52, %f53, %f579;
	ld.shared.f32 	%f55, [_ZZ10candidate6E13kernel_shared+512];
	fma.rn.f32 	%f56, %f52, %f55, %f571;
	ld.shared.f32 	%f57, [_ZZ10candidate6E13kernel_shared+64];
	fma.rn.f32 	%f58, %f52, %f57, %f578;
	ld.shared.f32 	%f59, [_ZZ10candidate6E13kernel_shared+576];
	fma.rn.f32 	%f60, %f52, %f59, %f570;
	ld.shared.f32 	%f61, [%r29+784];
	ld.shared.f32 	%f62, [_ZZ10candidate6E13kernel_shared+4];
	fma.rn.f32 	%f63, %f61, %f62, %f54;
	ld.shared.f32 	%f64, [_ZZ10candidate6E13kernel_shared+516];
	fma.rn.f32 	%f65, %f61, %f64, %f56;
	ld.shared.f32 	%f66, [_ZZ10candidate6E13kernel_shared+68];
	fma.rn.f32 	%f67, %f61, %f66, %f58;
	ld.shared.f32 	%f68, [_ZZ10candidate6E13kernel_shared+580];
	fma.rn.f32 	%f69, %f61, %f68, %f60;
	ld.shared.f32 	%f70, [%r29+1568];
	ld.shared.f32 	%f71, [_ZZ10candidate6E13kernel_shared+8];
	fma.rn.f32 	%f72, %f70, %f71, %f63;
	ld.shared.f32 	%f73, [_ZZ10candidate6E13kernel_shared+520];
	fma.rn.f32 	%f74, %f70, %f73, %f65;
	ld.shared.f32 	%f75, [_ZZ10candidate6E13kernel_shared+72];
	fma.rn.f32 	%f76, %f70, %f75, %f67;
	ld.shared.f32 	%f77, [_ZZ10candidate6E13kernel_shared+584];
	fma.rn.f32 	%f78, %f70, %f77, %f69;
	ld.shared.f32 	%f79, [%r29+2352];
	ld.shared.f32 	%f80, [_ZZ10candidate6E13kernel_shared+12];
	fma.rn.f32 	%f81, %f79, %f80, %f72;
	ld.shared.f32 	%f82, [_ZZ10candidate6E13kernel_shared+524];
	fma.rn.f32 	%f83, %f79, %f82, %f74;
	ld.shared.f32 	%f84, [_ZZ10candidate6E13kernel_shared+76];
	fma.rn.f32 	%f85, %f79, %f84, %f76;
	ld.shared.f32 	%f86, [_ZZ10candidate6E13kernel_shared+588];
	fma.rn.f32 	%f87, %f79, %f86, %f78;
	ld.shared.f32 	%f88, [%r29+3136];
	ld.shared.f32 	%f89, [_ZZ10candidate6E13kernel_shared+16];
	fma.rn.f32 	%f90, %f88, %f89, %f81;
	ld.shared.f32 	%f91, [_ZZ10candidate6E13kernel_shared+528];
	fma.rn.f32 	%f92, %f88, %f91, %f83;
	ld.shared.f32 	%f93, [_ZZ10candidate6E13kernel_shared+80];
	fma.rn.f32 	%f94, %f88, %f93, %f85;
	ld.shared.f32 	%f95, [_ZZ10candidate6E13kernel_shared+592];
	fma.rn.f32 	%f96, %f88, %f95, %f87;
	ld.shared.f32 	%f97, [%r29+3920];
	ld.shared.f32 	%f98, [_ZZ10candidate6E13kernel_shared+20];
	fma.rn.f32 	%f99, %f97, %f98, %f90;
	ld.shared.f32 	%f100, [_ZZ10candidate6E13kernel_shared+532];
	fma.rn.f32 	%f101, %f97, %f100, %f92;
	ld.shared.f32 	%f102, [_ZZ10candidate6E13kernel_shared+84];
	fma.rn.f32 	%f103, %f97, %f102, %f94;
	ld.shared.f32 	%f104, [_ZZ10candidate6E13kernel_shared+596];
	fma.rn.f32 	%f105, %f97, %f104, %f96;
	ld.shared.f32 	%f106, [%r29+4704];
	ld.shared.f32 	%f107, [_ZZ10candidate6E13kernel_shared+24];
	fma.rn.f32 	%f108, %f106, %f107, %f99;
	ld.shared.f32 	%f109, [_ZZ10candidate6E13kernel_shared+536];
	fma.rn.f32 	%f110, %f106, %f109, %f101;
	ld.shared.f32 	%f111, [_ZZ10candidate6E13kernel_shared+88];
	fma.rn.f32 	%f112, %f106, %f111, %f103;
	ld.shared.f32 	%f113, [_ZZ10candidate6E13kernel_shared+600];
	fma.rn.f32 	%f114, %f106, %f113, %f105;
	ld.shared.f32 	%f115, [%r29+5488];
	ld.shared.f32 	%f116, [_ZZ10candidate6E13kernel_shared+28];
	fma.rn.f32 	%f117, %f115, %f116, %f108;
	ld.shared.f32 	%f118, [_ZZ10candidate6E13kernel_shared+540];
	fma.rn.f32 	%f119, %f115, %f118, %f110;
	ld.shared.f32 	%f120, [_ZZ10candidate6E13kernel_shared+92];
	fma.rn.f32 	%f121, %f115, %f120, %f112;
	ld.shared.f32 	%f122, [_ZZ10candidate6E13kernel_shared+604];
	fma.rn.f32 	%f123, %f115, %f122, %f114;
	ld.shared.f32 	%f124, [%r29+6272];
	ld.shared.f32 	%f125, [_ZZ10candidate6E13kernel_shared+32];
	fma.rn.f32 	%f126, %f124, %f125, %f117;
	ld.shared.f32 	%f127, [_ZZ10candidate6E13kernel_shared+544];
	fma.rn.f32 	%f128, %f124, %f127, %f119;
	ld.shared.f32 	%f129, [_ZZ10candidate6E13kernel_shared+96];
	fma.rn.f32 	%f130, %f124, %f129, %f121;
	ld.shared.f32 	%f131, [_ZZ10candidate6E13kernel_shared+608];
	fma.rn.f32 	%f132, %f124, %f131, %f123;
	ld.shared.f32 	%f133, [%r29+7056];
	ld.shared.f32 	%f134, [_ZZ10candidate6E13kernel_shared+36];
	fma.rn.f32 	%f135, %f133, %f134, %f126;
	ld.shared.f32 	%f136, [_ZZ10candidate6E13kernel_shared+548];
	fma.rn.f32 	%f137, %f133, %f136, %f128;
	ld.shared.f32 	%f138, [_ZZ10candidate6E13kernel_shared+100];
	fma.rn.f32 	%f139, %f133, %f138, %f130;
	ld.shared.f32 	%f140, [_ZZ10candidate6E13kernel_shared+612];
	fma.rn.f32 	%f141, %f133, %f140, %f132;
	ld.shared.f32 	%f142, [%r29+7840];
	ld.shared.f32 	%f143, [_ZZ10candidate6E13kernel_shared+40];
	fma.rn.f32 	%f144, %f142, %f143, %f135;
	ld.shared.f32 	%f145, [_ZZ10candidate6E13kernel_shared+552];
	fma.rn.f32 	%f146, %f142, %f145, %f137;
	ld.shared.f32 	%f147, [_ZZ10candidate6E13kernel_shared+104];
	fma.rn.f32 	%f148, %f142, %f147, %f139;
	ld.shared.f32 	%f149, [_ZZ10candidate6E13kernel_shared+616];
	fma.rn.f32 	%f150, %f142, %f149, %f141;
	ld.shared.f32 	%f151, [%r29+8624];
	ld.shared.f32 	%f152, [_ZZ10candidate6E13kernel_shared+44];
	fma.rn.f32 	%f153, %f151, %f152, %f144;
	ld.shared.f32 	%f154, [_ZZ10candidate6E13kernel_shared+556];
	fma.rn.f32 	%f155, %f151, %f154, %f146;
	ld.shared.f32 	%f156, [_ZZ10candidate6E13kernel_shared+108];
	fma.rn.f32 	%f157, %f151, %f156, %f148;
	ld.shared.f32 	%f158, [_ZZ10candidate6E13kernel_shared+620];
	fma.rn.f32 	%f159, %f151, %f158, %f150;
	ld.shared.f32 	%f160, [%r29+9408];
	ld.shared.f32 	%f161, [_ZZ10candidate6E13kernel_shared+48];
	fma.rn.f32 	%f162, %f160, %f161, %f153;
	ld.shared.f32 	%f163, [_ZZ10candidate6E13kernel_shared+560];
	fma.rn.f32 	%f164, %f160, %f163, %f155;
	ld.shared.f32 	%f165, [_ZZ10candidate6E13kernel_shared+112];
	fma.rn.f32 	%f166, %f160, %f165, %f157;
	ld.shared.f32 	%f167, [_ZZ10candidate6E13kernel_shared+624];
	fma.rn.f32 	%f168, %f160, %f167, %f159;
	ld.shared.f32 	%f169, [%r29+10192];
	ld.shared.f32 	%f170, [_ZZ10candidate6E13kernel_shared+52];
	fma.rn.f32 	%f171, %f169, %f170, %f162;
	ld.shared.f32 	%f172, [_ZZ10candidate6E13kernel_shared+564];
	fma.rn.f32 	%f173, %f169, %f172, %f164;
	ld.shared.f32 	%f174, [_ZZ10candidate6E13kernel_shared+116];
	fma.rn.f32 	%f175, %f169, %f174, %f166;
	ld.shared.f32 	%f176, [_ZZ10candidate6E13kernel_shared+628];
	fma.rn.f32 	%f177, %f169, %f176, %f168;
	ld.shared.f32 	%f178, [%r29+10976];
	ld.shared.f32 	%f179, [_ZZ10candidate6E13kernel_shared+56];
	fma.rn.f32 	%f180, %f178, %f179, %f171;
	ld.shared.f32 	%f181, [_ZZ10candidate6E13kernel_shared+568];
	fma.rn.f32 	%f182, %f178, %f181, %f173;
	ld.shared.f32 	%f183, [_ZZ10candidate6E13kernel_shared+120];
	fma.rn.f32 	%f184, %f178, %f183, %f175;
	ld.shared.f32 	%f185, [_ZZ10candidate6E13kernel_shared+632];
	fma.rn.f32 	%f186, %f178, %f185, %f177;
	ld.shared.f32 	%f187, [%r29+11760];
	ld.shared.f32 	%f188, [_ZZ10candidate6E13kernel_shared+60];
	fma.rn.f32 	%f579, %f187, %f188, %f180;
	ld.shared.f32 	%f189, [_ZZ10candidate6E13kernel_shared+572];
	fma.rn.f32 	%f571, %f187, %f189, %f182;
	ld.shared.f32 	%f190, [_ZZ10candidate6E13kernel_shared+124];
	fma.rn.f32 	%f578, %f187, %f190, %f184;
	ld.shared.f32 	%f191, [_ZZ10candidate6E13kernel_shared+636];
	fma.rn.f32 	%f570, %f187, %f191, %f186;
	ld.shared.f32 	%f192, [_ZZ10candidate6E13kernel_shared+128];
	fma.rn.f32 	%f193, %f52, %f192, %f577;
	ld.shared.f32 	%f194, [_ZZ10candidate6E13kernel_shared+640];
	fma.rn.f32 	%f195, %f52, %f194, %f569;
	ld.shared.f32 	%f196, [_ZZ10candidate6E13kernel_shared+192];
	fma.rn.f32 	%f197, %f52, %f196, %f576;
	ld.shared.f32 	%f198, [_ZZ10candidate6E13kernel_shared+704];
	fma.rn.f32 	%f199, %f52, %f198, %f568;
	ld.shared.f32 	%f200, [_ZZ10candidate6E13kernel_shared+132];
	fma.rn.f32 	%f201, %f61, %f200, %f193;
	ld.shared.f32 	%f202, [_ZZ10candidate6E13kernel_shared+644];
	fma.rn.f32 	%f203, %f61, %f202, %f195;
	ld.shared.f32 	%f204, [_ZZ10candidate6E13kernel_shared+196];
	fma.rn.f32 	%f205, %f61, %f204, %f197;
	ld.shared.f32 	%f206, [_ZZ10candidate6E13kernel_shared+708];
	fma.rn.f32 	%f207, %f61, %f206, %f199;
	ld.shared.f32 	%f208, [_ZZ10candidate6E13kernel_shared+136];
	fma.rn.f32 	%f209, %f70, %f208, %f201;
	ld.shared.f32 	%f210, [_ZZ10candidate6E13kernel_shared+648];
	fma.rn.f32 	%f211, %f70, %f210, %f203;
	ld.shared.f32 	%f212, [_ZZ10candidate6E13kernel_shared+200];
	fma.rn.f32 	%f213, %f70, %f212, %f205;
	ld.shared.f32 	%f214, [_ZZ10candidate6E13kernel_shared+712];
	fma.rn.f32 	%f215, %f70, %f214, %f207;
	ld.shared.f32 	%f216, [_ZZ10candidate6E13kernel_shared+140];
	fma.rn.f32 	%f217, %f79, %f216, %f209;
	ld.shared.f32 	%f218, [_ZZ10candidate6E13kernel_shared+652];
	fma.rn.f32 	%f219, %f79, %f218, %f211;
	ld.shared.f32 	%f220, [_ZZ10candidate6E13kernel_shared+204];
	fma.rn.f32 	%f221, %f79, %f220, %f213;
	ld.shared.f32 	%f222, [_ZZ10candidate6E13kernel_shared+716];
	fma.rn.f32 	%f223, %f79, %f222, %f215;
	ld.shared.f32 	%f224, [_ZZ10candidate6E13kernel_shared+144];
	fma.rn.f32 	%f225, %f88, %f224, %f217;
	ld.shared.f32 	%f226, [_ZZ10candidate6E13kernel_shared+656];
	fma.rn.f32 	%f227, %f88, %f226, %f219;
	ld.shared.f32 	%f228, [_ZZ10candidate6E13kernel_shared+208];
	fma.rn.f32 	%f229, %f88, %f228, %f221;
	ld.shared.f32 	%f230, [_ZZ10candidate6E13kernel_shared+720];
	fma.rn.f32 	%f231, %f88, %f230, %f223;
	ld.shared.f32 	%f232, [_ZZ10candidate6E13kernel_shared+148];
	fma.rn.f32 	%f233, %f97, %f232, %f225;
	ld.shared.f32 	%f234, [_ZZ10candidate6E13kernel_shared+660];
	fma.rn.f32 	%f235, %f97, %f234, %f227;
	ld.shared.f32 	%f236, [_ZZ10candidate6E13kernel_shared+212];
	fma.rn.f32 	%f237, %f97, %f236, %f229;
	ld.shared.f32 	%f238, [_ZZ10candidate6E13kernel_shared+724];
	fma.rn.f32 	%f239, %f97, %f238, %f231;
	ld.shared.f32 	%f240, [_ZZ10candidate6E13kernel_shared+152];
	fma.rn.f32 	%f241, %f106, %f240, %f233;
	ld.shared.f32 	%f242, [_ZZ10candidate6E13kernel_shared+664];
	fma.rn.f32 	%f243, %f106, %f242, %f235;
	ld.shared.f32 	%f244, [_ZZ10candidate6E13kernel_shared+216];
	fma.rn.f32 	%f245, %f106, %f244, %f237;
	ld.shared.f32 	%f246, [_ZZ10candidate6E13kernel_shared+728];
	fma.rn.f32 	%f247, %f106, %f246, %f239;
	ld.shared.f32 	%f248, [_ZZ10candidate6E13kernel_shared+156];
	fma.rn.f32 	%f249, %f115, %f248, %f241;
	ld.shared.f32 	%f250, [_ZZ10candidate6E13kernel_shared+668];
	fma.rn.f32 	%f251, %f115, %f250, %f243;
	ld.shared.f32 	%f252, [_ZZ10candidate6E13kernel_shared+220];
	fma.rn.f32 	%f253, %f115, %f252, %f245;
	ld.shared.f32 	%f254, [_ZZ10candidate6E13kernel_shared+732];
	fma.rn.f32 	%f255, %f115, %f254, %f247;
	ld.shared.f32 	%f256, [_ZZ10candidate6E13kernel_shared+160];
	fma.rn.f32 	%f257, %f124, %f256, %f249;
	ld.shared.f32 	%f258, [_ZZ10candidate6E13kernel_shared+672];
	fma.rn.f32 	%f259, %f124, %f258, %f251;
	ld.shared.f32 	%f260, [_ZZ10candidate6E13kernel_shared+224];
	fma.rn.f32 	%f261, %f124, %f260, %f253;
	ld.shared.f32 	%f262, [_ZZ10candidate6E13kernel_shared+736];
	fma.rn.f32 	%f263, %f124, %f262, %f255;
	ld.shared.f32 	%f264, [_ZZ10candidate6E13kernel_shared+164];
	fma.rn.f32 	%f265, %f133, %f264, %f257;
	ld.shared.f32 	%f266, [_ZZ10candidate6E13kernel_shared+676];
	fma.rn.f32 	%f267, %f133, %f266, %f259;
	ld.shared.f32 	%f268, [_ZZ10candidate6E13kernel_shared+228];
	fma.rn.f32 	%f269, %f133, %f268, %f261;
	ld.shared.f32 	%f270, [_ZZ10candidate6E13kernel_shared+740];
	fma.rn.f32 	%f271, %f133, %f270, %f263;
	ld.shared.f32 	%f272, [_ZZ10candidate6E13kernel_shared+168];
	fma.rn.f32 	%f273, %f142, %f272, %f265;
	ld.shared.f32 	%f274, [_ZZ10candidate6E13kernel_shared+680];
	fma.rn.f32 	%f275, %f142, %f274, %f267;
	ld.shared.f32 	%f276, [_ZZ10candidate6E13kernel_shared+232];
	fma.rn.f32 	%f277, %f142, %f276, %f269;
	ld.shared.f32 	%f278, [_ZZ10candidate6E13kernel_shared+744];
	fma.rn.f32 	%f279, %f142, %f278, %f271;
	ld.shared.f32 	%f280, [_ZZ10candidate6E13kernel_shared+172];
	fma.rn.f32 	%f281, %f151, %f280, %f273;
	ld.shared.f32 	%f282, [_ZZ10candidate6E13kernel_shared+684];
	fma.rn.f32 	%f283, %f151, %f282, %f275;
	ld.shared.f32 	%f284, [_ZZ10candidate6E13kernel_shared+236];
	fma.rn.f32 	%f285, %f151, %f284, %f277;
	ld.shared.f32 	%f286, [_ZZ10candidate6E13kernel_shared+748];
	fma.rn.f32 	%f287, %f151, %f286, %f279;
	ld.shared.f32 	%f288, [_ZZ10candidate6E13kernel_shared+176];
	fma.rn.f32 	%f289, %f160, %f288, %f281;
	ld.shared.f32 	%f290, [_ZZ10candidate6E13kernel_shared+688];
	fma.rn.f32 	%f291, %f160, %f290, %f283;
	ld.shared.f32 	%f292, [_ZZ10candidate6E13kernel_shared+240];
	fma.rn.f32 	%f293, %f160, %f292, %f285;
	ld.shared.f32 	%f294, [_ZZ10candidate6E13kernel_shared+752];
	fma.rn.f32 	%f295, %f160, %f294, %f287;
	ld.shared.f32 	%f296, [_ZZ10candidate6E13kernel_shared+180];
	fma.rn.f32 	%f297, %f169, %f296, %f289;
	ld.shared.f32 	%f298, [_ZZ10candidate6E13kernel_shared+692];
	fma.rn.f32 	%f299, %f169, %f298, %f291;
	ld.shared.f32 	%f300, [_ZZ10candidate6E13kernel_shared+244];
	fma.rn.f32 	%f301, %f169, %f300, %f293;
	ld.shared.f32 	%f302, [_ZZ10candidate6E13kernel_shared+756];
	fma.rn.f32 	%f303, %f169, %f302, %f295;
	ld.shared.f32 	%f304, [_ZZ10candidate6E13kernel_shared+184];
	fma.rn.f32 	%f305, %f178, %f304, %f297;
	ld.shared.f32 	%f306, [_ZZ10candidate6E13kernel_shared+696];
	fma.rn.f32 	%f307, %f178, %f306, %f299;
	ld.shared.f32 	%f308, [_ZZ10candidate6E13kernel_shared+248];
	fma.rn.f32 	%f309, %f178, %f308, %f301;
	ld.shared.f32 	%f310, [_ZZ10candidate6E13kernel_shared+760];
	fma.rn.f32 	%f311, %f178, %f310, %f303;
	ld.shared.f32 	%f312, [_ZZ10candidate6E13kernel_shared+188];
	fma.rn.f32 	%f577, %f187, %f312, %f305;
	ld.shared.f32 	%f313, [_ZZ10candidate6E13kernel_shared+700];
	fma.rn.f32 	%f569, %f187, %f313, %f307;
	ld.shared.f32 	%f314, [_ZZ10candidate6E13kernel_shared+252];
	fma.rn.f32 	%f576, %f187, %f314, %f309;
	ld.shared.f32 	%f315, [_ZZ10candidate6E13kernel_shared+764];
	fma.rn.f32 	%f568, %f187, %f315, %f311;
	ld.shared.f32 	%f316, [_ZZ10candidate6E13kernel_shared+256];
	fma.rn.f32 	%f317, %f52, %f316, %f575;
	ld.shared.f32 	%f318, [_ZZ10candidate6E13kernel_shared+768];
	fma.rn.f32 	%f319, %f52, %f318, %f567;
	ld.shared.f32 	%f320, [_ZZ10candidate6E13kernel_shared+320];
	fma.rn.f32 	%f321, %f52, %f320, %f574;
	ld.shared.f32 	%f322, [_ZZ10candidate6E13kernel_shared+832];
	fma.rn.f32 	%f323, %f52, %f322, %f566;
	ld.shared.f32 	%f324, [_ZZ10candidate6E13kernel_shared+260];
	fma.rn.f32 	%f325, %f61, %f324, %f317;
	ld.shared.f32 	%f326, [_ZZ10candidate6E13kernel_shared+772];
	fma.rn.f32 	%f327, %f61, %f326, %f319;
	ld.shared.f32 	%f328, [_ZZ10candidate6E13kernel_shared+324];
	fma.rn.f32 	%f329, %f61, %f328, %f321;
	ld.shared.f32 	%f330, [_ZZ10candidate6E13kernel_shared+836];
	fma.rn.f32 	%f331, %f61, %f330, %f323;
	ld.shared.f32 	%f332, [_ZZ10candidate6E13kernel_shared+264];
	fma.rn.f32 	%f333, %f70, %f332, %f325;
	ld.shared.f32 	%f334, [_ZZ10candidate6E13kernel_shared+776];
	fma.rn.f32 	%f335, %f70, %f334, %f327;
	ld.shared.f32 	%f336, [_ZZ10candidate6E13kernel_shared+328];
	fma.rn.f32 	%f337, %f70, %f336, %f329;
	ld.shared.f32 	%f338, [_ZZ10candidate6E13kernel_shared+840];
	fma.rn.f32 	%f339, %f70, %f338, %f331;
	ld.shared.f32 	%f340, [_ZZ10candidate6E13kernel_shared+268];
	fma.rn.f32 	%f341, %f79, %f340, %f333;
	ld.shared.f32 	%f342, [_ZZ10candidate6E13kernel_shared+780];
	fma.rn.f32 	%f343, %f79, %f342, %f335;
	ld.shared.f32 	%f344, [_ZZ10candidate6E13kernel_shared+332];
	fma.rn.f32 	%f345, %f79, %f344, %f337;
	ld.shared.f32 	%f346, [_ZZ10candidate6E13kernel_shared+844];
	fma.rn.f32 	%f347, %f79, %f346, %f339;
	ld.shared.f32 	%f348, [_ZZ10candidate6E13kernel_shared+272];
	fma.rn.f32 	%f349, %f88, %f348, %f341;
	ld.shared.f32 	%f350, [_ZZ10candidate6E13kernel_shared+784];
	fma.rn.f32 	%f351, %f88, %f350, %f343;
	ld.shared.f32 	%f352, [_ZZ10candidate6E13kernel_shared+336];
	fma.rn.f32 	%f353, %f88, %f352, %f345;
	ld.shared.f32 	%f354, [_ZZ10candidate6E13kernel_shared+848];
	fma.rn.f32 	%f355, %f88, %f354, %f347;
	ld.shared.f32 	%f356, [_ZZ10candidate6E13kernel_shared+276];
	fma.rn.f32 	%f357, %f97, %f356, %f349;
	ld.shared.f32 	%f358, [_ZZ10candidate6E13kernel_shared+788];
	fma.rn.f32 	%f359, %f97, %f358, %f351;
	ld.shared.f32 	%f360, [_ZZ10candidate6E13kernel_shared+340];
	fma.rn.f32 	%f361, %f97, %f360, %f353;
	ld.shared.f32 	%f362, [_ZZ10candidate6E13kernel_shared+852];
	fma.rn.f32 	%f363, %f97, %f362, %f355;
	ld.shared.f32 	%f364, [_ZZ10candidate6E13kernel_shared+280];
	fma.rn.f32 	%f365, %f106, %f364, %f357;
	ld.shared.f32 	%f366, [_ZZ10candidate6E13kernel_shared+792];
	fma.rn.f32 	%f367, %f106, %f366, %f359;
	ld.shared.f32 	%f368, [_ZZ10candidate6E13kernel_shared+344];
	fma.rn.f32 	%f369, %f106, %f368, %f361;
	ld.shared.f32 	%f370, [_ZZ10candidate6E13kernel_shared+856];
	fma.rn.f32 	%f371, %f106, %f370, %f363;
	ld.shared.f32 	%f372, [_ZZ10candidate6E13kernel_shared+284];
	fma.rn.f32 	%f373, %f115, %f372, %f365;
	ld.shared.f32 	%f374, [_ZZ10candidate6E13kernel_shared+796];
	fma.rn.f32 	%f375, %f115, %f374, %f367;
	ld.shared.f32 	%f376, [_ZZ10candidate6E13kernel_shared+348];
	fma.rn.f32 	%f377, %f115, %f376, %f369;
	ld.shared.f32 	%f378, [_ZZ10candidate6E13kernel_shared+860];
	fma.rn.f32 	%f379, %f115, %f378, %f371;
	ld.shared.f32 	%f380, [_ZZ10candidate6E13kernel_shared+288];
	fma.rn.f32 	%f381, %f124, %f380, %f373;
	ld.shared.f32 	%f382, [_ZZ10candidate6E13kernel_shared+800];
	fma.rn.f32 	%f383, %f124, %f382, %f375;
	ld.shared.f32 	%f384, [_ZZ10candidate6E13kernel_shared+352];
	fma.rn.f32 	%f385, %f124, %f384, %f377;
	ld.shared.f32 	%f386, [_ZZ10candidate6E13kernel_shared+864];
	fma.rn.f32 	%f387, %f124, %f386, %f379;
	ld.shared.f32 	%f388, [_ZZ10candidate6E13kernel_shared+292];
	fma.rn.f32 	%f389, %f133, %f388, %f381;
	ld.shared.f32 	%f390, [_ZZ10candidate6E13kernel_shared+804];
	fma.rn.f32 	%f391, %f133, %f390, %f383;
	ld.shared.f32 	%f392, [_ZZ10candidate6E13kernel_shared+356];
	fma.rn.f32 	%f393, %f133, %f392, %f385;
	ld.shared.f32 	%f394, [_ZZ10candidate6E13kernel_shared+868];
	fma.rn.f32 	%f395, %f133, %f394, %f387;
	ld.shared.f32 	%f396, [_ZZ10candidate6E13kernel_shared+296];
	fma.rn.f32 	%f397, %f142, %f396, %f389;
	ld.shared.f32 	%f398, [_ZZ10candidate6E13kernel_shared+808];
	fma.rn.f32 	%f399, %f142, %f398, %f391;
	ld.shared.f32 	%f400, [_ZZ10candidate6E13kernel_shared+360];
	fma.rn.f32 	%f401, %f142, %f400, %f393;
	ld.shared.f32 	%f402, [_ZZ10candidate6E13kernel_shared+872];
	fma.rn.f32 	%f403, %f142, %f402, %f395;
	ld.shared.f32 	%f404, [_ZZ10candidate6E13kernel_shared+300];
	fma.rn.f32 	%f405, %f151, %f404, %f397;
	ld.shared.f32 	%f406, [_ZZ10candidate6E13kernel_shared+812];
	fma.rn.f32 	%f407, %f151, %f406, %f399;
	ld.shared.f32 	%f408, [_ZZ10candidate6E13kernel_shared+364];
	fma.rn.f32 	%f409, %f151, %f408, %f401;
	ld.shared.f32 	%f410, [_ZZ10candidate6E13kernel_shared+876];
	fma.rn.f32 	%f411, %f151, %f410, %f403;
	ld.shared.f32 	%f412, [_ZZ10candidate6E13kernel_shared+304];
	fma.rn.f32 	%f413, %f160, %f412, %f405;
	ld.shared.f32 	%f414, [_ZZ10candidate6E13kernel_shared+816];
	fma.rn.f32 	%f415, %f160, %f414, %f407;
	ld.shared.f32 	%f416, [_ZZ10candidate6E13kernel_shared+368];
	fma.rn.f32 	%f417, %f160, %f416, %f409;
	ld.shared.f32 	%f418, [_ZZ10candidate6E13kernel_shared+880];
	fma.rn.f32 	%f419, %f160, %f418, %f411;
	ld.shared.f32 	%f420, [_ZZ10candidate6E13kernel_shared+308];
	fma.rn.f32 	%f421, %f169, %f420, %f413;
	ld.shared.f32 	%f422, [_ZZ10candidate6E13kernel_shared+820];
	fma.rn.f32 	%f423, %f169, %f422, %f415;
	ld.shared.f32 	%f424, [_ZZ10candidate6E13kernel_shared+372];
	fma.rn.f32 	%f425, %f169, %f424, %f417;
	ld.shared.f32 	%f426, [_ZZ10candidate6E13kernel_shared+884];
	fma.rn.f32 	%f427, %f169, %f426, %f419;
	ld.shared.f32 	%f428, [_ZZ10candidate6E13kernel_shared+312];
	fma.rn.f32 	%f429, %f178, %f428, %f421;
	ld.shared.f32 	%f430, [_ZZ10candidate6E13kernel_shared+824];
	fma.rn.f32 	%f431, %f178, %f430, %f423;
	ld.shared.f32 	%f432, [_ZZ10candidate6E13kernel_shared+376];
	fma.rn.f32 	%f433, %f178, %f432, %f425;
	ld.shared.f32 	%f434, [_ZZ10candidate6E13kernel_shared+888];
	fma.rn.f32 	%f435, %f178, %f434, %f427;
	ld.shared.f32 	%f436, [_ZZ10candidate6E13kernel_shared+316];
	fma.rn.f32 	%f575, %f187, %f436, %f429;
	ld.shared.f32 	%f437, [_ZZ10candidate6E13kernel_shared+828];
	fma.rn.f32 	%f567, %f187, %f437, %f431;
	ld.shared.f32 	%f438, [_ZZ10candidate6E13kernel_shared+380];
	fma.rn.f32 	%f574, %f187, %f438, %f433;
	ld.shared.f32 	%f439, [_ZZ10candidate6E13kernel_shared+892];
	fma.rn.f32 	%f566, %f187, %f439, %f435;
	ld.shared.f32 	%f440, [_ZZ10candidate6E13kernel_shared+384];
	fma.rn.f32 	%f441, %f52, %f440, %f573;
	ld.shared.f32 	%f442, [_ZZ10candidate6E13kernel_shared+896];
	fma.rn.f32 	%f443, %f52, %f442, %f565;
	ld.shared.f32 	%f444, [_ZZ10candidate6E13kernel_shared+448];
	fma.rn.f32 	%f445, %f52, %f444, %f572;
	ld.shared.f32 	%f446, [_ZZ10candidate6E13kernel_shared+960];
	fma.rn.f32 	%f447, %f52, %f446, %f564;
	ld.shared.f32 	%f448, [_ZZ10candidate6E13kernel_shared+388];
	fma.rn.f32 	%f449, %f61, %f448, %f441;
	ld.shared.f32 	%f450, [_ZZ10candidate6E13kernel_shared+900];
	fma.rn.f32 	%f451, %f61, %f450, %f443;
	ld.shared.f32 	%f452, [_ZZ10candidate6E13kernel_shared+452];
	fma.rn.f32 	%f453, %f61, %f452, %f445;
	ld.shared.f32 	%f454, [_ZZ10candidate6E13kernel_shared+964];
	fma.rn.f32 	%f455, %f61, %f454, %f447;
	ld.shared.f32 	%f456, [_ZZ10candidate6E13kernel_shared+392];
	fma.rn.f32 	%f457, %f70, %f456, %f449;
	ld.shared.f32 	%f458, [_ZZ10candidate6E13kernel_shared+904];
	fma.rn.f32 	%f459, %f70, %f458, %f451;
	ld.shared.f32 	%f460, [_ZZ10candidate6E13kernel_shared+456];
	fma.rn.f32 	%f461, %f70, %f460, %f453;
	ld.shared.f32 	%f462, [_ZZ10candidate6E13kernel_shared+968];
	fma.rn.f32 	%f463, %f70, %f462, %f455;
	ld.shared.f32 	%f464, [_ZZ10candidate6E13kernel_shared+396];
	fma.rn.f32 	%f465, %f79, %f464, %f457;
	ld.shared.f32 	%f466, [_ZZ10candidate6E13kernel_shared+908];
	fma.rn.f32 	%f467, %f79, %f466, %f459;
	ld.shared.f32 	%f468, [_ZZ10candidate6E13kernel_shared+460];
	fma.rn.f32 	%f469, %f79, %f468, %f461;
	ld.shared.f32 	%f470, [_ZZ10candidate6E13kernel_shared+972];
	fma.rn.f32 	%f471, %f79, %f470, %f463;
	ld.shared.f32 	%f472, [_ZZ10candidate6E13kernel_shared+400];
	fma.rn.f32 	%f473, %f88, %f472, %f465;
	ld.shared.f32 	%f474, [_ZZ10candidate6E13kernel_shared+912];
	fma.rn.f32 	%f475, %f88, %f474, %f467;
	ld.shared.f32 	%f476, [_ZZ10candidate6E13kernel_shared+464];
	fma.rn.f32 	%f477, %f88, %f476, %f469;
	ld.shared.f32 	%f478, [_ZZ10candidate6E13kernel_shared+976];
	fma.rn.f32 	%f479, %f88, %f478, %f471;
	ld.shared.f32 	%f480, [_ZZ10candidate6E13kernel_shared+404];
	fma.rn.f32 	%f481, %f97, %f480, %f473;
	ld.shared.f32 	%f482, [_ZZ10candidate6E13kernel_shared+916];
	fma.rn.f32 	%f483, %f97, %f482, %f475;
	ld.shared.f32 	%f484, [_ZZ10candidate6E13kernel_shared+468];
	fma.rn.f32 	%f485, %f97, %f484, %f477;
	ld.shared.f32 	%f486, [_ZZ10candidate6E13kernel_shared+980];
	fma.rn.f32 	%f487, %f97, %f486, %f479;
	ld.shared.f32 	%f488, [_ZZ10candidate6E13kernel_shared+408];
	fma.rn.f32 	%f489, %f106, %f488, %f481;
	ld.shared.f32 	%f490, [_ZZ10candidate6E13kernel_shared+920];
	fma.rn.f32 	%f491, %f106, %f490, %f483;
	ld.shared.f32 	%f492, [_ZZ10candidate6E13kernel_shared+472];
	fma.rn.f32 	%f493, %f106, %f492, %f485;
	ld.shared.f32 	%f494, [_ZZ10candidate6E13kernel_shared+984];
	fma.rn.f32 	%f495, %f106, %f494, %f487;
	ld.shared.f32 	%f496, [_ZZ10candidate6E13kernel_shared+412];
	fma.rn.f32 	%f497, %f115, %f496, %f489;
	ld.shared.f32 	%f498, [_ZZ10candidate6E13kernel_shared+924];
	fma.rn.f32 	%f499, %f115, %f498, %f491;
	ld.shared.f32 	%f500, [_ZZ10candidate6E13kernel_shared+476];
	fma.rn.f32 	%f501, %f115, %f500, %f493;
	ld.shared.f32 	%f502, [_ZZ10candidate6E13kernel_shared+988];
	fma.rn.f32 	%f503, %f115, %f502, %f495;
	ld.shared.f32 	%f504, [_ZZ10candidate6E13kernel_shared+416];
	fma.rn.f32 	%f505, %f124, %f504, %f497;
	ld.shared.f32 	%f506, [_ZZ10candidate6E13kernel_shared+928];
	fma.rn.f32 	%f507, %f124, %f506, %f499;
	ld.shared.f32 	%f508, [_ZZ10candidate6E13kernel_shared+480];
	fma.rn.f32 	%f509, %f124, %f508, %f501;
	ld.shared.f32 	%f510, [_ZZ10candidate6E13kernel_shared+992];
	fma.rn.f32 	%f511, %f124, %f510, %f503;
	ld.shared.f32 	%f512, [_ZZ10candidate6E13kernel_shared+420];
	fma.rn.f32 	%f513, %f133, %f512, %f505;
	ld.shared.f32 	%f514, [_ZZ10candidate6E13kernel_shared+932];
	fma.rn.f32 	%f515, %f133, %f514, %f507;
	ld.shared.f32 	%f516, [_ZZ10candidate6E13kernel_shared+484];
	fma.rn.f32 	%f517, %f133, %f516, %f509;
	ld.shared.f32 	%f518, [_ZZ10candidate6E13kernel_shared+996];
	fma.rn.f32 	%f519, %f133, %f518, %f511;
	ld.shared.f32 	%f520, [_ZZ10candidate6E13kernel_shared+424];
	fma.rn.f32 	%f521, %f142, %f520, %f513;
	ld.shared.f32 	%f522, [_ZZ10candidate6E13kernel_shared+936];
	fma.rn.f32 	%f523, %f142, %f522, %f515;
	ld.shared.f32 	%f524, [_ZZ10candidate6E13kernel_shared+488];
	fma.rn.f32 	%f525, %f142, %f524, %f517;
	ld.shared.f32 	%f526, [_ZZ10candidate6E13kernel_shared+1000];
	fma.rn.f32 	%f527, %f142, %f526, %f519;
	ld.shared.f32 	%f528, [_ZZ10candidate6E13kernel_shared+428];
	fma.rn.f32 	%f529, %f151, %f528, %f521;
	ld.shared.f32 	%f530, [_ZZ10candidate6E13kernel_shared+940];
	fma.rn.f32 	%f531, %f151, %f530, %f523;
	ld.shared.f32 	%f532, [_ZZ10candidate6E13kernel_shared+492];
	fma.rn.f32 	%f533, %f151, %f532, %f525;
	ld.shared.f32 	%f534, [_ZZ10candidate6E13kernel_shared+1004];
	fma.rn.f32 	%f535, %f151, %f534, %f527;
	ld.shared.f32 	%f536, [_ZZ10candidate6E13kernel_shared+432];
	fma.rn.f32 	%f537, %f160, %f536, %f529;
	ld.shared.f32 	%f538, [_ZZ10candidate6E13kernel_shared+944];
	fma.rn.f32 	%f539, %f160, %f538, %f531;
	ld.shared.f32 	%f540, [_ZZ10candidate6E13kernel_shared+496];
	fma.rn.f32 	%f541, %f160, %f540, %f533;
	ld.shared.f32 	%f542, [_ZZ10candidate6E13kernel_shared+1008];
	fma.rn.f32 	%f543, %f160, %f542, %f535;
	ld.shared.f32 	%f544, [_ZZ10candidate6E13kernel_shared+436];
	fma.rn.f32 	%f545, %f169, %f544, %f537;
	ld.shared.f32 	%f546, [_ZZ10candidate6E13kernel_shared+948];
	fma.rn.f32 	%f547, %f169, %f546, %f539;
	ld.shared.f32 	%f548, [_ZZ10candidate6E13kernel_shared+500];
	fma.rn.f32 	%f549, %f169, %f548, %f541;
	ld.shared.f32 	%f550, [_ZZ10candidate6E13kernel_shared+1012];
	fma.rn.f32 	%f551, %f169, %f550, %f543;
	ld.shared.f32 	%f552, [_ZZ10candidate6E13kernel_shared+440];
	fma.rn.f32 	%f553, %f178, %f552, %f545;
	ld.shared.f32 	%f554, [_ZZ10candidate6E13kernel_shared+952];
	fma.rn.f32 	%f555, %f178, %f554, %f547;
	ld.shared.f32 	%f556, [_ZZ10candidate6E13kernel_shared+504];
	fma.rn.f32 	%f557, %f178, %f556, %f549;
	ld.shared.f32 	%f558, [_ZZ10candidate6E13kernel_shared+1016];
	fma.rn.f32 	%f559, %f178, %f558, %f551;
	ld.shared.f32 	%f560, [_ZZ10candidate6E13kernel_shared+444];
	fma.rn.f32 	%f573, %f187, %f560, %f553;
	ld.shared.f32 	%f561, [_ZZ10candidate6E13kernel_shared+956];
	fma.rn.f32 	%f565, %f187, %f561, %f555;
	ld.shared.f32 	%f562, [_ZZ10candidate6E13kernel_shared+508];
	fma.rn.f32 	%f572, %f187, %f562, %f557;
	ld.shared.f32 	%f563, [_ZZ10candidate6E13kernel_shared+1020];
	fma.rn.f32 	%f564, %f187, %f563, %f559;
	add.s32 	%r36, %r36, 1;
	add.s64 	%rd25, %rd25, 64;
	add.s64 	%rd24, %rd24, 64;
	add.s64 	%rd23, %rd23, 50176;
	setp.ne.s32 	%p2, %r36, 32;
	@%p2 bra 	$L__BB0_1;
	ld.param.u64 	%rd22, [candidate6_param_2];
	mov.u32 	%r30, %ctaid.x;
	shr.u32 	%r31, %r30, 2;
	and.b32  	%r32, %r30, 3;
	mad.lo.s32 	%r34, %r32, 196, %r26;
	mad.lo.s32 	%r35, %r31, 12544, %r34;
	cvta.to.global.u64 	%rd19, %rd22;
	mul.wide.u32 	%rd20, %r35, 4;
	add.s64 	%rd21, %rd19, %rd20;
	st.global.f32 	[%rd21], %f579;
	st.global.f32 	[%rd21+25088], %f571;
	st.global.f32 	[%rd21+3136], %f578;
	st.global.f32 	[%rd21+28224], %f570;
	st.global.f32 	[%rd21+6272], %f577;
	st.global.f32 	[%rd21+31360], %f569;
	st.global.f32 	[%rd21+9408], %f576;
	st.global.f32 	[%rd21+34496], %f568;
	st.global.f32 	[%rd21+12544], %f575;
	st.global.f32 	[%rd21+37632], %f567;
	st.global.f32 	[%rd21+15680], %f574;
	st.global.f32 	[%rd21+40768], %f566;
	st.global.f32 	[%rd21+18816], %f573;
	st.global.f32 	[%rd21+43904], %f565;
	st.global.f32 	[%rd21+21952], %f572;
	st.global.f32 	[%rd21+47040], %f564;
	ret;

}


// ===== COMPILED SASS (sm_100) =====

	.target	sm_100

	.elftype	@"ET_EXEC"


//--------------------- .note.nv.tkinfo           --------------------------
	.section	.note.nv.tkinfo,"",@"SHT_NOTE"
	.sectionflags	@"SHF_NOTE_NV_TKINFO"
	.tkinfo
        /*0018*/ 	.word	0x00000002
        /*0030*/ 	.string	""
        /*0030*/ 	.string	"ptxas"
        /*0030*/ 	.string	"Cuda compilation tools, release 13.0, V13.0.88"
        /*0030*/ 	.string	"Build cuda_13.0.r13.0/compiler.36424714_0"
        /*0030*/ 	.string	"-arch sm_100 -m 64 "



//--------------------- .note.nv.cuinfo           --------------------------
	.section	.note.nv.cuinfo,"",@"SHT_NOTE"
	.sectionflags	@"SHF_NOTE_NV_CUINFO"
        /*0018*/ 	.short	0x0002
        /*001a*/ 	.short	0x0064
        /*001c*/ 	.short	0x0082
	.zero		2


//--------------------- .nv.info                  --------------------------
	.section	.nv.info,"",@"SHT_CUDA_INFO"
	.align	4


	//----- nvinfo : EIATTR_REGCOUNT
	.align		4
        /*0000*/ 	.byte	0x04, 0x2f
        /*0002*/ 	.short	(.L_1 - .L_0)
	.align		4
.L_0:
        /*0004*/ 	.word	index@(candidate6)
        /*0008*/ 	.word	0x00000047


	//----- nvinfo : EIATTR_FRAME_SIZE
	.align		4
.L_1:
        /*000c*/ 	.byte	0x04, 0x11
        /*000e*/ 	.short	(.L_3 - .L_2)
	.align		4
.L_2:
        /*0010*/ 	.word	index@(candidate6)
        /*0014*/ 	.word	0x00000000


	//----- nvinfo : EIATTR_MIN_STACK_SIZE
	.align		4
.L_3:
        /*0018*/ 	.byte	0x04, 0x12
        /*001a*/ 	.short	(.L_5 - .L_4)
	.align		4
.L_4:
        /*001c*/ 	.word	index@(candidate6)
        /*0020*/ 	.word	0x00000000
.L_5:


//--------------------- .nv.compat                --------------------------
	.section	.nv.compat,"",@"SHT_CUDA_COMPAT_INFO"
	.align	4
        /*0000*/ 	.byte	0x02, 0x09, 0x00, 0x00, 0x02, 0x02, 0x01, 0x00, 0x02, 0x05, 0x05, 0x00, 0x03, 0x07, 0x01, 0x01
        /*0010*/ 	.byte	0x02, 0x03, 0x00, 0x00, 0x02, 0x06, 0x01, 0x00, 0x04, 0x0b, 0x08, 0x00, 0x09, 0x00, 0x00, 0x00
        /*0020*/ 	.byte	0x00, 0x00, 0x00, 0x00


//--------------------- .nv.info.candidate6       --------------------------
	.section	.nv.info.candidate6,"",@"SHT_CUDA_INFO"
	.sectionflags	@""
	.align	4


	//----- nvinfo : EIATTR_CUDA_API_VERSION
	.align		4
        /*0000*/ 	.byte	0x04, 0x37
        /*0002*/ 	.short	(.L_7 - .L_6)
.L_6:
        /*0004*/ 	.word	0x00000082


	//----- nvinfo : EIATTR_KPARAM_INFO
	.align		4
.L_7:
        /*0008*/ 	.byte	0x04, 0x17
        /*000a*/ 	.short	(.L_9 - .L_8)
.L_8:
        /*000c*/ 	.word	0x00000000
        /*0010*/ 	.short	0x0002
        /*0012*/ 	.short	0x0010
        /*0014*/ 	.byte	0x00, 0xf5, 0x21, 0x00


	//----- nvinfo : EIATTR_KPARAM_INFO
	.align		4
.L_9:
        /*0018*/ 	.byte	0x04, 0x17
        /*001a*/ 	.short	(.L_11 - .L_10)
.L_10:
        /*001c*/ 	.word	0x00000000
        /*0020*/ 	.short	0x0001
        /*0022*/ 	.short	0x0008
        /*0024*/ 	.byte	0x00, 0xf5, 0x21, 0x00


	//----- nvinfo : EIATTR_KPARAM_INFO
	.align		4
.L_11:
        /*0028*/ 	.byte	0x04, 0x17
        /*002a*/ 	.short	(.L_13 - .L_12)
.L_12:
        /*002c*/ 	.word	0x00000000
        /*0030*/ 	.short	0x0000
        /*0032*/ 	.short	0x0000
        /*0034*/ 	.byte	0x00, 0xf5, 0x21, 0x00


	//----- nvinfo : EIATTR_SPARSE_MMA_MASK
	.align		4
.L_13:
        /*0038*/ 	.byte	0x03, 0x50
        /*003a*/ 	.short	0x0000


	//----- nvinfo : EIATTR_MAXREG_COUNT
	.align		4
        /*003c*/ 	.byte	0x03, 0x1b
        /*003e*/ 	.short	0x00ff


	//----- nvinfo : EIATTR_NUM_BARRIERS
	.align		4
        /*0040*/ 	.byte	0x02, 0x4c
        /*0042*/ 	.byte	0x01
	.zero		1


	//----- nvinfo : EIATTR_MERCURY_ISA_VERSION
	.align		4
        /*0044*/ 	.byte	0x03, 0x5f
        /*0046*/ 	.short	0x0101


	//----- nvinfo : EIATTR_VRC_CTA_INIT_COUNT
	.align		4
        /*0048*/ 	.byte	0x02, 0x4a
	.zero		1
	.zero		1


	//----- nvinfo : EIATTR_EXIT_INSTR_OFFSETS
	.align		4
        /*004c*/ 	.byte	0x04, 0x1c
        /*004e*/ 	.short	(.L_15 - .L_14)


	//   ....[0]....
.L_14:
        /*0050*/ 	.word	0x00001ce0


	//----- nvinfo : EIATTR_MAX_THREADS
	.align		4
.L_15:
        /*0054*/ 	.byte	0x04, 0x05
        /*0056*/ 	.short	(.L_17 - .L_16)
.L_16:
        /*0058*/ 	.word	0x000000c4
        /*005c*/ 	.word	0x00000001
        /*0060*/ 	.word	0x00000001


	//----- nvinfo : EIATTR_CBANK_PARAM_SIZE
	.align		4
.L_17:
        /*0064*/ 	.byte	0x03, 0x19
        /*0066*/ 	.short	0x0018


	//----- nvinfo : EIATTR_PARAM_CBANK
	.align		4
        /*0068*/ 	.byte	0x04, 0x0a
        /*006a*/ 	.short	(.L_19 - .L_18)
	.align		4
.L_18:
        /*006c*/ 	.word	index@(.nv.constant0.candidate6)
        /*0070*/ 	.short	0x0380
        /*0072*/ 	.short	0x0018


	//----- nvinfo : EIATTR_SW_WAR
	.align		4
.L_19:
        /*0074*/ 	.byte	0x04, 0x36
        /*0076*/ 	.short	(.L_21 - .L_20)
.L_20:
        /*0078*/ 	.word	0x00000008
.L_21:


//--------------------- .nv.callgraph             --------------------------
	.section	.nv.callgraph,"",@"SHT_CUDA_CALLGRAPH"
	.align	4
	.sectionentsize	8
	.align		4
        /*0000*/ 	.word	0x00000000
	.align		4
        /*0004*/ 	.word	0xffffffff
	.align		4
        /*0008*/ 	.word	0x00000000
	.align		4
        /*000c*/ 	.word	0xfffffffe
	.align		4
        /*0010*/ 	.word	0x00000000
	.align		4
        /*0014*/ 	.word	0xfffffffd
	.align		4
        /*0018*/ 	.word	0x00000000
	.align		4
        /*001c*/ 	.word	0xfffffffc


//--------------------- .text.candidate6          --------------------------
	.section	.text.candidate6,"ax",@progbits
	.align	128
        .global         candidate6
        .type           candidate6,@function
        .size           candidate6,(.L_x_2 - candidate6)
        .other          candidate6,@"STO_CUDA_ENTRY STV_DEFAULT"
candidate6:
.text.candidate6:
[----:B------:R-:W-:Y:S01]  /*0000*/  LDC R1, c[0x0][0x37c] ;  /* 0x0000df00ff017b82 */ /* 0x000fe20000000800 */
[----:B------:R-:W0:Y:S07]  /*0010*/  S2R R53, SR_TID.X ;  /* 0x0000000000357919 */ /* 0x000e2e0000002100 */
[----:B------:R-:W1:Y:S01]  /*0020*/  LDC.64 R6, c[0x0][0x380] ;  /* 0x0000e000ff067b82 */ /* 0x000e620000000a00 */
[----:B------:R-:W-:Y:S01]  /*0030*/  UMOV UR4, 0x400 ;  /* 0x0000040000047882 */ /* 0x000fe20000000000 */
[----:B------:R-:W-:Y:S01]  /*0040*/  HFMA2 R47, -RZ, RZ, 0, 0 ;  /* 0x00000000ff2f7431 */ /* 0x000fe200000001ff */
[----:B------:R-:W2:Y:S01]  /*0050*/  S2R R0, SR_CTAID.X ;  /* 0x0000000000007919 */ /* 0x000ea20000002500 */
[----:B------:R-:W-:Y:S01]  /*0060*/  UIADD3 UR5, UPT, UPT, UR4, 0x3100, URZ ;  /* 0x0000310004057890 */ /* 0x000fe2000fffe0ff */
[----:B------:R-:W-:Y:S01]  /*0070*/  HFMA2 R55, -RZ, RZ, 0, 0 ;  /* 0x00000000ff377431 */ /* 0x000fe200000001ff */
[----:B------:R-:W-:Y:S01]  /*0080*/  CS2R R40, SRZ ;  /* 0x0000000000287805 */ /* 0x000fe2000001ff00 */
[----:B------:R-:W-:Y:S01]  /*0090*/  HFMA2 R39, -RZ, RZ, 0, 0 ;  /* 0x00000000ff277431 */ /* 0x000fe200000001ff */
[----:B------:R-:W3:Y:S01]  /*00a0*/  S2UR UR6, SR_CgaCtaId ;  /* 0x00000000000679c3 */ /* 0x000ee20000008800 */
[----:B------:R-:W-:-:S02]  /*00b0*/  CS2R R48, SRZ ;  /* 0x0000000000307805 */ /* 0x000fc4000001ff00 */
[----:B------:R-:W-:Y:S02]  /*00c0*/  CS2R R34, SRZ ;  /* 0x0000000000227805 */ /* 0x000fe4000001ff00 */
[----:B------:R-:W-:Y:S02]  /*00d0*/  CS2R R42, SRZ ;  /* 0x00000000002a7805 */ /* 0x000fe4000001ff00 */
[----:B------:R-:W-:Y:S02]  /*00e0*/  MOV R44, RZ ;  /* 0x000000ff002c7202 */ /* 0x000fe40000000f00 */
[----:B------:R-:W-:Y:S02]  /*00f0*/  CS2R R32, SRZ ;  /* 0x0000000000207805 */ /* 0x000fe4000001ff00 */
[----:B------:R-:W-:Y:S01]  /*0100*/  MOV R50, RZ ;  /* 0x000000ff00327202 */ /* 0x000fe20000000f00 */
[----:B------:R-:W4:Y:S01]  /*0110*/  LDCU.64 UR8, c[0x0][0x358] ;  /* 0x00006b00ff0877ac */ /* 0x000f220008000a00 */
[----:B------:R-:W5:Y:S01]  /*0120*/  LDC.64 R4, c[0x0][0x388] ;  /* 0x0000e200ff047b82 */ /* 0x000f620000000a00 */
[----:B------:R-:W-:-:S02]  /*0130*/  MOV R37, RZ ;  /* 0x000000ff00257202 */ /* 0x000fc40000000f00 */
[C---:B0-----:R-:W-:Y:S01]  /*0140*/  SHF.L.U32 R3, R53.reuse, 0x5, RZ ;  /* 0x0000000535037819 */ /* 0x041fe200000006ff */
[----:B---3--:R-:W-:Y:S01]  /*0150*/  ULEA UR4, UR6, UR4, 0x18 ;  /* 0x0000000406047291 */ /* 0x008fe2000f8ec0ff */
[----:B------:R-:W-:Y:S01]  /*0160*/  IADD3 R10, PT, PT, R53, 0x4, RZ ;  /* 0x00000004350a7810 */ /* 0x000fe20007ffe0ff */
[----:B------:R-:W-:Y:S01]  /*0170*/  ULEA UR5, UR6, UR5, 0x18 ;  /* 0x0000000506057291 */ /* 0x000fe2000f8ec0ff */
[C---:B--2---:R-:W-:Y:S02]  /*0180*/  SHF.L.U32 R2, R0.reuse, 0xb, RZ ;  /* 0x0000000b00027819 */ /* 0x044fe400000006ff */
[----:B------:R-:W-:Y:S02]  /*0190*/  LOP3.LUT R0, R0, 0x3, RZ, 0xc0, !PT ;  /* 0x0000000300007812 */ /* 0x000fe400078ec0ff */
[C---:B------:R-:W-:Y:S02]  /*01a0*/  IADD3 R8, PT, PT, R3.reuse, 0x1880, RZ ;  /* 0x0000188003087810 */ /* 0x040fe40007ffe0ff */
[--C-:B------:R-:W-:Y:S01]  /*01b0*/  LOP3.LUT R9, R3, 0x1e0f, R53.reuse, 0xc8, !PT ;  /* 0x00001e0f03097812 */ /* 0x100fe200078ec835 */
[----:B------:R-:W-:Y:S01]  /*01c0*/  IMAD R3, R0, 0xc4, R53 ;  /* 0x000000c400037824 */ /* 0x000fe200078e0235 */
[----:B------:R-:W-:-:S02]  /*01d0*/  LOP3.LUT R2, R2, 0x7fffe000, RZ, 0xc0, !PT ;  /* 0x7fffe00002027812 */ /* 0x000fc400078ec0ff */
[----:B------:R-:W-:Y:S01]  /*01e0*/  LOP3.LUT R10, R10, 0xf, RZ, 0xc0, !PT ;  /* 0x0000000f0a0a7812 */ /* 0x000fe200078ec0ff */
[----:B-1----:R-:W-:Y:S01]  /*01f0*/  IMAD.WIDE.U32 R6, R3, 0x4, R6 ;  /* 0x0000000403067825 */ /* 0x002fe200078e0006 */
[----:B------:R-:W-:Y:S02]  /*0200*/  LOP3.LUT R11, R8, 0x3e00, RZ, 0xc0, !PT ;  /* 0x00003e00080b7812 */ /* 0x000fe400078ec0ff */
[-C--:B------:R-:W-:Y:S02]  /*0210*/  LOP3.LUT R9, R9, R2.reuse, RZ, 0xfc, !PT ;  /* 0x0000000209097212 */ /* 0x080fe400078efcff */
[----:B------:R-:W-:Y:S02]  /*0220*/  IADD3 R11, PT, PT, R10, R2, R11 ;  /* 0x000000020a0b7210 */ /* 0x000fe40007ffe00b */
[----:B------:R-:W-:Y:S01]  /*0230*/  IADD3 R56, P0, PT, R6, 0x6200, RZ ;  /* 0x0000620006387810 */ /* 0x000fe20007f1e0ff */
[--C-:B-----5:R-:W-:Y:S01]  /*0240*/  IMAD.WIDE.U32 R2, R9, 0x4, R4.reuse ;  /* 0x0000000409027825 */ /* 0x120fe200078e0004 */
[----:B------:R-:W-:Y:S01]  /*0250*/  LEA R54, R53, UR4, 0x2 ;  /* 0x0000000435367c11 */ /* 0x000fe2000f8e10ff */
[----:B------:R-:W-:Y:S01]  /*0260*/  UMOV UR4, URZ ;  /* 0x000000ff00047c82 */ /* 0x000fe20008000000 */
[----:B------:R-:W-:Y:S01]  /*0270*/  IADD3.X R57, PT, PT, RZ, R7, RZ, P0, !PT ;  /* 0x00000007ff397210 */ /* 0x000fe200007fe4ff */
[----:B------:R-:W-:Y:S01]  /*0280*/  IMAD.WIDE.U32 R4, R11, 0x4, R4 ;  /* 0x000000040b047825 */ /* 0x000fe200078e0004 */
[----:B------:R-:W-:-:S02]  /*0290*/  MOV R52, R2 ;  /* 0x0000000200347202 */ /* 0x000fc40000000f00 */
[C---:B------:R-:W-:Y:S02]  /*02a0*/  ISETP.GT.U32.AND P0, PT, R53.reuse, 0x3b, PT ;  /* 0x0000003b3500780c */ /* 0x040fe40003f04070 */
[----:B------:R-:W-:Y:S02]  /*02b0*/  MOV R2, R4 ;  /* 0x0000000400027202 */ /* 0x000fe40000000f00 */
[----:B------:R-:W-:Y:S02]  /*02c0*/  MOV R0, R5 ;  /* 0x0000000500007202 */ /* 0x000fe40000000f00 */
[----:B----4-:R-:W-:-:S07]  /*02d0*/  LEA R53, R53, UR5, 0x2 ;  /* 0x0000000535357c11 */ /* 0x010fce000f8e10ff */
.L_x_0:
[----:B------:R-:W-:Y:S01]  /*02e0*/  MOV R4, R52 ;  /* 0x0000003400047202 */ /* 0x000fe20000000f00 */
[----:B------:R-:W2:Y:S01]  /*02f0*/  LDG.E.CONSTANT R45, desc[UR8][R56.64+0x55c0] ;  /* 0x0055c008382d7981 */ /* 0x000ea2000c1e9900 */
[----:B------:R-:W-:-:S03]  /*0300*/  MOV R5, R3 ;  /* 0x0000000300057202 */ /* 0x000fc60000000f00 */
[----:B------:R-:W3:Y:S04]  /*0310*/  LDG.E.CONSTANT R7, desc[UR8][R56.64+-0x6200] ;  /* 0xff9e000838077981 */ /* 0x000ee8000c1e9900 */
[----:B------:R0:W4:Y:S04]  /*0320*/  LDG.E.CONSTANT R12, desc[UR8][R4.64] ;  /* 0x00000008040c7981 */ /* 0x000128000c1e9900 */
[----:B------:R-:W5:Y:S04]  /*0330*/  LDG.E.CONSTANT R9, desc[UR8][R56.64+-0x55c0] ;  /* 0xffaa400838097981 */ /* 0x000f68000c1e9900 */
[----:B------:R-:W4:Y:S01]  /*0340*/  LDG.E.CONSTANT R11, desc[UR8][R56.64+-0x4980] ;  /* 0xffb68008380b7981 */ /* 0x000f22000c1e9900 */
[----:B0-----:R-:W-:-:S02]  /*0350*/  @!P0 MOV R4, R2 ;  /* 0x0000000200048202 */ /* 0x001fc40000000f00 */
[----:B------:R-:W-:Y:S01]  /*0360*/  @!P0 MOV R5, R0 ;  /* 0x0000000000058202 */ /* 0x000fe20000000f00 */
[----:B------:R-:W4:Y:S04]  /*0370*/  LDG.E.CONSTANT R13, desc[UR8][R56.64+-0x3d40] ;  /* 0xffc2c008380d7981 */ /* 0x000f28000c1e9900 */
        /* <DEDUP_REMOVED lines=11> */
[----:B------:R-:W4:Y:S01]  /*0430*/  @!P0 LDG.E.CONSTANT R16, desc[UR8][R4.64] ;  /* 0x0000000804108981 */ /* 0x000f22000c1e9900 */
[----:B------:R-:W-:Y:S08]  /*0440*/  BAR.SYNC.DEFER_BLOCKING 0x0 ;  /* 0x0000000000007b1d */ /* 0x000ff00000010000 */
[----:B------:R-:W0:Y:S01]  /*0450*/  S2UR UR6, SR_CgaCtaId ;  /* 0x00000000000679c3 */ /* 0x000e220000008800 */
[----:B------:R-:W1:Y:S01]  /*0460*/  S2R R6, SR_TID.X ;  /* 0x0000000000067919 */ /* 0x000e620000002100 */
[----:B------:R-:W-:-:S02]  /*0470*/  UMOV UR5, 0x400 ;  /* 0x0000040000057882 */ /* 0x000fc40000000000 */
[----:B0-----:R-:W-:Y:S01]  /*0480*/  ULEA UR5, UR6, UR5, 0x18 ;  /* 0x0000000506057291 */ /* 0x001fe2000f8ec0ff */
[----:B--2---:R-:W-:Y:S04]  /*0490*/  STS [R54+0x2df0], R45 ;  /* 0x002df02d36007388 */ /* 0x004fe80000000800 */
[----:B---3--:R-:W-:Y:S04]  /*04a0*/  STS [R54], R7 ;  /* 0x0000000736007388 */ /* 0x008fe80000000800 */
[----:B-----5:R-:W-:Y:S04]  /*04b0*/  STS [R54+0x310], R9 ;  /* 0x0003100936007388 */ /* 0x020fe80000000800 */
[----:B----4-:R-:W-:Y:S04]  /*04c0*/  STS [R54+0x620], R11 ;  /* 0x0006200b36007388 */ /* 0x010fe80000000800 */
[----:B------:R-:W-:Y:S04]  /*04d0*/  STS [R54+0x930], R13 ;  /* 0x0009300d36007388 */ /* 0x000fe80000000800 */
        /* <DEDUP_REMOVED lines=10> */
[----:B------:R1:W-:Y:S04]  /*0580*/  STS [R54+0x2ae0], R59 ;  /* 0x002ae03b36007388 */ /* 0x0003e80000000800 */
[----:B------:R-:W-:Y:S04]  /*0590*/  STS [R53], R12 ;  /* 0x0000000c35007388 */ /* 0x000fe80000000800 */
[----:B------:R-:W-:Y:S01]  /*05a0*/  @!P0 STS [R53+0x310], R16 ;  /* 0x0003101035008388 */ /* 0x000fe20000000800 */
[----:B------:R-:W-:Y:S01]  /*05b0*/  BAR.SYNC.DEFER_BLOCKING 0x0 ;  /* 0x0000000000007b1d */ /* 0x000fe20000010000 */
[----:B-1----:R-:W-:-:S05]  /*05c0*/  LEA R54, R6, UR5, 0x2 ;  /* 0x0000000506367c11 */ /* 0x002fca000f8e10ff */
[----:B------:R-:W-:Y:S04]  /*05d0*/  LDS R46, [R54] ;  /* 0x00000000362e7984 */ /* 0x000fe80000000800 */
[----:B------:R-:W0:Y:S04]  /*05e0*/  LDS.128 R4, [UR5+0x3100] ;  /* 0x00310005ff047984 */ /* 0x000e280008000c00 */
[----:B------:R-:W1:Y:S04]  /*05f0*/  LDS R45, [R54+0x310] ;  /* 0x00031000362d7984 */ /* 0x000e680000000800 */
[----:B------:R-:W2:Y:S04]  /*0600*/  LDS R38, [R54+0x620] ;  /* 0x0006200036267984 */ /* 0x000ea80000000800 */
[----:B------:R-:W3:Y:S04]  /*0610*/  LDS R36, [R54+0x930] ;  /* 0x0009300036247984 */ /* 0x000ee80000000800 */
[----:B------:R-:W4:Y:S04]  /*0620*/  LDS.128 R8, [UR5+0x3140] ;  /* 0x00314005ff087984 */ /* 0x000f280008000c00 */
[----:B------:R-:W5:Y:S04]  /*0630*/  LDS.128 R12, [UR5+0x3180] ;  /* 0x00318005ff0c7984 */ /* 0x000f680008000c00 */
[----:B------:R-:W5:Y:S04]  /*0640*/  LDS.128 R24, [UR5+0x3300] ;  /* 0x00330005ff187984 */ /* 0x000f680008000c00 */
[----:B------:R-:W5:Y:S04]  /*0650*/  LDS.128 R16, [UR5+0x3380] ;  /* 0x00338005ff107984 */ /* 0x000f680008000c00 */
[----:B------:R-:W5:Y:S04]  /*0660*/  LDS.128 R20, [UR5+0x3340] ;  /* 0x00334005ff147984 */ /* 0x000f680008000c00 */
[----:B------:R-:W-:Y:S01]  /*0670*/  LDS.128 R28, [UR5+0x3200] ;  /* 0x00320005ff1c7984 */ /* 0x000fe20008000c00 */
[----:B0-----:R-:W-:-:S04]  /*0680*/  FFMA R4, R46, R4, R37 ;  /* 0x000000042e047223 */ /* 0x001fc80000000025 */
[----:B-1----:R-:W-:-:S04]  /*0690*/  FFMA R5, R45, R5, R4 ;  /* 0x000000052d057223 */ /* 0x002fc80000000004 */
[----:B--2---:R-:W-:-:S04]  /*06a0*/  FFMA R5, R38, R6, R5 ;  /* 0x0000000626057223 */ /* 0x004fc80000000005 */
[----:B---3--:R-:W-:Y:S02]  /*06b0*/  FFMA R58, R36, R7, R5 ;  /* 0x00000007243a7223 */ /* 0x008fe40000000005 */
[----:B------:R-:W0:Y:S01]  /*06c0*/  LDS.128 R4, [UR5+0x31c0] ;  /* 0x0031c005ff047984 */ /* 0x000e220008000c00 */
[----:B----4-:R-:W-:-:S04]  /*06d0*/  FFMA R8, R46, R8, R39 ;  /* 0x000000082e087223 */ /* 0x010fc80000000027 */
[----:B------:R-:W-:Y:S01]  /*06e0*/  FFMA R9, R45, R9, R8 ;  /* 0x000000092d097223 */ /* 0x000fe20000000008 */
[----:B-----5:R-:W-:-:S03]  /*06f0*/  FFMA R12, R46, R12, R33 ;  /* 0x0000000c2e0c7223 */ /* 0x020fc60000000021 */
[----:B------:R-:W-:Y:S01]  /*0700*/  FFMA R9, R38, R10, R9 ;  /* 0x0000000a26097223 */ /* 0x000fe20000000009 */
[C---:B------:R-:W-:Y:S01]  /*0710*/  FFMA R24, R46.reuse, R24, R44 ;  /* 0x000000182e187223 */ /* 0x040fe2000000002c */
[C---:B------:R-:W-:Y:S01]  /*0720*/  FFMA R13, R45.reuse, R13, R12 ;  /* 0x0000000d2d0d7223 */ /* 0x040fe2000000000c */
[----:B------:R-:W-:Y:S01]  /*0730*/  LDS R44, [R54+0xf50] ;  /* 0x000f5000362c7984 */ /* 0x000fe20000000800 */
[----:B------:R-:W-:Y:S01]  /*0740*/  FFMA R16, R46, R16, R48 ;  /* 0x000000102e107223 */ /* 0x000fe20000000030 */
[----:B------:R-:W-:Y:S02]  /*0750*/  FFMA R48, R36, R11, R9 ;  /* 0x0000000b24307223 */ /* 0x000fe40000000009 */
[----:B------:R-:W1:Y:S01]  /*0760*/  LDS.128 R8, [UR5+0x3400] ;  /* 0x00340005ff087984 */ /* 0x000e620008000c00 */
[----:B------:R-:W-:Y:S01]  /*0770*/  FFMA R25, R45, R25, R24 ;  /* 0x000000192d197223 */ /* 0x000fe20000000018 */
[----:B------:R-:W-:-:S03]  /*0780*/  FFMA R13, R38, R14, R13 ;  /* 0x0000000e260d7223 */ /* 0x000fc6000000000d */
[----:B------:R-:W-:Y:S01]  /*0790*/  FFMA R26, R38, R26, R25 ;  /* 0x0000001a261a7223 */ /* 0x000fe20000000019 */
[----:B------:R-:W-:Y:S01]  /*07a0*/  FFMA R59, R36, R15, R13 ;  /* 0x0000000f243b7223 */ /* 0x000fe2000000000d */
[----:B------:R-:W-:Y:S01]  /*07b0*/  FFMA R20, R46, R20, R43 ;  /* 0x000000142e147223 */ /* 0x000fe2000000002b */
[C---:B------:R-:W-:Y:S01]  /*07c0*/  FFMA R17, R45.reuse, R17, R16 ;  /* 0x000000112d117223 */ /* 0x040fe20000000010 */
[----:B------:R-:W2:Y:S01]  /*07d0*/  LDS.128 R12, [UR5+0x3240] ;  /* 0x00324005ff0c7984 */ /* 0x000ea20008000c00 */
[----:B------:R-:W-:Y:S01]  /*07e0*/  FFMA R37, R36, R27, R26 ;  /* 0x0000001b24257223 */ /* 0x000fe2000000001a */
[----:B------:R-:W-:Y:S02]  /*07f0*/  FFMA R21, R45, R21, R20 ;  /* 0x000000152d157223 */ /* 0x000fe40000000014 */
[----:B------:R-:W3:Y:S01]  /*0800*/  LDS.128 R24, [UR5+0x33c0] ;  /* 0x0033c005ff187984 */ /* 0x000ee20008000c00 */
[----:B------:R-:W-:Y:S01]  /*0810*/  FFMA R17, R38, R18, R17 ;  /* 0x0000001226117223 */ /* 0x000fe20000000011 */
[----:B0-----:R-:W-:-:S04]  /*0820*/  FFMA R4, R46, R4, R50 ;  /* 0x000000042e047223 */ /* 0x001fc80000000032 */
[----:B------:R-:W-:Y:S01]  /*0830*/  FFMA R5, R45, R5, R4 ;  /* 0x000000052d057223 */ /* 0x000fe20000000004 */
[----:B------:R-:W-:-:S03]  /*0840*/  FFMA R22, R38, R22, R21 ;  /* 0x0000001626167223 */ /* 0x000fc60000000015 */
[----:B------:R-:W-:Y:S01]  /*0850*/  FFMA R5, R38, R6, R5 ;  /* 0x0000000626057223 */ /* 0x000fe20000000005 */
[C---:B------:R-:W-:Y:S02]  /*0860*/  FFMA R39, R36.reuse, R19, R17 ;  /* 0x0000001324277223 */ /* 0x040fe40000000011 */
[----:B------:R-:W0:Y:S01]  /*0870*/  LDS.128 R16, [UR5+0x3440] ;  /* 0x00344005ff107984 */ /* 0x000e220008000c00 */
[C---:B------:R-:W-:Y:S01]  /*0880*/  FFMA R50, R36.reuse, R7, R5 ;  /* 0x0000000724327223 */ /* 0x040fe20000000005 */
[----:B------:R-:W-:Y:S02]  /*0890*/  FFMA R51, R36, R23, R22 ;  /* 0x0000001724337223 */ /* 0x000fe40000000016 */
[----:B------:R-:W4:Y:S04]  /*08a0*/  LDS.128 R4, [UR5+0x3480] ;  /* 0x00348005ff047984 */ /* 0x000f280008000c00 */
[----:B------:R-:W5:Y:S01]  /*08b0*/  LDS.128 R20, [UR5+0x3280] ;  /* 0x00328005ff147984 */ /* 0x000f620008000c00 */
[C---:B------:R-:W-:Y:S01]  /*08c0*/  FFMA R28, R46.reuse, R28, R32 ;  /* 0x0000001c2e1c7223 */ /* 0x040fe20000000020 */
[----:B-1----:R-:W-:-:S03]  /*08d0*/  FFMA R8, R46, R8, R35 ;  /* 0x000000082e087223 */ /* 0x002fc60000000023 */
[C---:B------:R-:W-:Y:S01]  /*08e0*/  FFMA R29, R45.reuse, R29, R28 ;  /* 0x0000001d2d1d7223 */ /* 0x040fe2000000001c */
[----:B------:R-:W-:-:S03]  /*08f0*/  FFMA R9, R45, R9, R8 ;  /* 0x000000092d097223 */ /* 0x000fc60000000008 */
[C---:B------:R-:W-:Y:S01]  /*0900*/  FFMA R30, R38.reuse, R30, R29 ;  /* 0x0000001e261e7223 */ /* 0x040fe2000000001d */
[----:B------:R-:W-:Y:S01]  /*0910*/  FFMA R9, R38, R10, R9 ;  /* 0x0000000a26097223 */ /* 0x000fe20000000009 */
[C---:B--2---:R-:W-:Y:S01]  /*0920*/  FFMA R12, R46.reuse, R12, R40 ;  /* 0x0000000c2e0c7223 */ /* 0x044fe20000000028 */
[----:B---3--:R-:W-:Y:S01]  /*0930*/  FFMA R24, R46, R24, R34 ;  /* 0x000000182e187223 */ /* 0x008fe20000000022 */
[C---:B------:R-:W-:Y:S01]  /*0940*/  FFMA R62, R36.reuse, R31, R30 ;  /* 0x0000001f243e7223 */ /* 0x040fe2000000001e */
[----:B------:R-:W-:Y:S01]  /*0950*/  FFMA R43, R36, R11, R9 ;  /* 0x0000000b242b7223 */ /* 0x000fe20000000009 */
[----:B------:R-:W1:Y:S01]  /*0960*/  LDS.128 R28, [UR5+0x34c0] ;  /* 0x0034c005ff1c7984 */ /* 0x000e620008000c00 */
[----:B------:R-:W-:-:S03]  /*0970*/  FFMA R13, R45, R13, R12 ;  /* 0x0000000d2d0d7223 */ /* 0x000fc6000000000c */
[----:B------:R-:W-:Y:S04]  /*0980*/  LDS R40, [R54+0xc40] ;  /* 0x000c400036287984 */ /* 0x000fe80000000800 */
[----:B------:R-:W2:Y:S04]  /*0990*/  LDS.128 R32, [UR5+0x3110] ;  /* 0x00311005ff207984 */ /* 0x000ea80008000c00 */
[----:B------:R-:W3:Y:S01]  /*09a0*/  LDS.128 R8, [UR5+0x32c0] ;  /* 0x0032c005ff087984 */ /* 0x000ee20008000c00 */
[----:B------:R-:W-:Y:S01]  /*09b0*/  FFMA R13, R38, R14, R13 ;  /* 0x0000000e260d7223 */ /* 0x000fe2000000000d */
[----:B0-----:R-:W-:-:S02]  /*09c0*/  FFMA R16, R46, R16, R49 ;  /* 0x000000102e107223 */ /* 0x001fc40000000031 */
[----:B------:R-:W0:Y:S01]  /*09d0*/  LDS R49, [R54+0x1260] ;  /* 0x0012600036317984 */ /* 0x000e220000000800 */
[----:B----4-:R-:W-:Y:S01]  /*09e0*/  FFMA R4, R46, R4, R41 ;  /* 0x000000042e047223 */ /* 0x010fe20000000029 */
[----:B------:R-:W-:Y:S02]  /*09f0*/  FFMA R41, R36, R15, R13 ;  /* 0x0000000f24297223 */ /* 0x000fe4000000000d */
[----:B------:R-:W4:Y:S01]  /*0a00*/  LDS.128 R12, [UR5+0x3310] ;  /* 0x00331005ff0c7984 */ /* 0x000f220008000c00 */
[----:B-----5:R-:W-:-:S03]  /*0a10*/  FFMA R20, R46, R20, R55 ;  /* 0x000000142e147223 */ /* 0x020fc60000000037 */
[----:B------:R-:W5:Y:S01]  /*0a20*/  LDS R55, [R54+0x1570] ;  /* 0x0015700036377984 */ /* 0x000f620000000800 */
[C---:B------:R-:W-:Y:S01]  /*0a30*/  FFMA R21, R45.reuse, R21, R20 ;  /* 0x000000152d157223 */ /* 0x040fe20000000014 */
[----:B------:R-:W-:-:S03]  /*0a40*/  FFMA R5, R45, R5, R4 ;  /* 0x000000052d057223 */ /* 0x000fc60000000004 */
[C---:B------:R-:W-:Y:S01]  /*0a50*/  FFMA R21, R38.reuse, R22, R21 ;  /* 0x0000001626157223 */ /* 0x040fe20000000015 */
[----:B------:R-:W-:Y:S01]  /*0a60*/  FFMA R6, R38, R6, R5 ;  /* 0x0000000626067223 */ /* 0x000fe20000000005 */
[C---:B------:R-:W-:Y:S01]  /*0a70*/  FFMA R25, R45.reuse, R25, R24 ;  /* 0x000000192d197223 */ /* 0x040fe20000000018 */
[----:B------:R-:W-:Y:S01]  /*0a80*/  FFMA R17, R45, R17, R16 ;  /* 0x000000112d117223 */ /* 0x000fe20000000010 */
[----:B-1----:R-:W-:-:S04]  /*0a90*/  FFMA R28, R46, R28, R47 ;  /* 0x0000001c2e1c7223 */ /* 0x002fc8000000002f */
[----:B------:R-:W-:Y:S01]  /*0aa0*/  FFMA R29, R45, R29, R28 ;  /* 0x0000001d2d1d7223 */ /* 0x000fe2000000001c */
[----:B--2---:R-:W-:Y:S01]  /*0ab0*/  FFMA R5, R40, R32, R58 ;  /* 0x0000002028057223 */ /* 0x004fe2000000003a */
[----:B---3--:R-:W-:Y:S01]  /*0ac0*/  FFMA R8, R46, R8, R42 ;  /* 0x000000082e087223 */ /* 0x008fe2000000002a */
[----:B------:R-:W-:Y:S02]  /*0ad0*/  FFMA R46, R36, R23, R21 ;  /* 0x00000017242e7223 */ /* 0x000fe40000000015 */
[----:B------:R-:W-:Y:S01]  /*0ae0*/  FFMA R4, R44, R33, R5 ;  /* 0x000000212c047223 */ /* 0x000fe20000000005 */
[----:B------:R-:W1:Y:S01]  /*0af0*/  LDS.128 R20, [UR5+0x3350] ;  /* 0x00335005ff147984 */ /* 0x000e620008000c00 */
[C---:B------:R-:W-:Y:S01]  /*0b00*/  FFMA R25, R38.reuse, R26, R25 ;  /* 0x0000001a26197223 */ /* 0x040fe20000000019 */
[C---:B------:R-:W-:Y:S01]  /*0b10*/  FFMA R18, R38.reuse, R18, R17 ;  /* 0x0000001226127223 */ /* 0x040fe20000000011 */
[----:B------:R-:W-:Y:S01]  /*0b20*/  FFMA R47, R38, R30, R29 ;  /* 0x0000001e262f7223 */ /* 0x000fe2000000001d */
[----:B0-----:R-:W-:Y:S01]  /*0b30*/  FFMA R4, R49, R34, R4 ;  /* 0x0000002231047223 */ /* 0x001fe20000000004 */
[C---:B------:R-:W-:Y:S01]  /*0b40*/  FFMA R61, R36.reuse, R27, R25 ;  /* 0x0000001b243d7223 */ /* 0x040fe20000000019 */
[C---:B------:R-:W-:Y:S01]  /*0b50*/  FFMA R60, R36.reuse, R19, R18 ;  /* 0x00000013243c7223 */ /* 0x040fe20000000012 */
[----:B------:R-:W-:Y:S01]  /*0b60*/  FFMA R47, R36, R31, R47 ;  /* 0x0000001f242f7223 */ /* 0x000fe2000000002f */
[----:B------:R-:W0:Y:S01]  /*0b70*/  LDS.128 R16, [UR5+0x3150] ;  /* 0x00315005ff107984 */ /* 0x000e220008000c00 */
[----:B----4-:R-:W-:-:S03]  /*0b80*/  FFMA R37, R40, R12, R37 ;  /* 0x0000000c28257223 */ /* 0x010fc60000000025 */
[----:B------:R-:W2:Y:S01]  /*0b90*/  LDS.128 R28, [UR5+0x3390] ;  /* 0x00339005ff1c7984 */ /* 0x000ea20008000c00 */
[----:B-----5:R-:W-:Y:S01]  /*0ba0*/  FFMA R58, R55, R35, R4 ;  /* 0x00000023373a7223 */ /* 0x020fe20000000004 */
[----:B------:R-:W-:Y:S02]  /*0bb0*/  FFMA R4, R44, R13, R37 ;  /* 0x0000000d2c047223 */ /* 0x000fe40000000025 */
[----:B------:R-:W3:Y:S04]  /*0bc0*/  LDS.128 R24, [UR5+0x3190] ;  /* 0x00319005ff187984 */ /* 0x000ee80008000c00 */
[----:B------:R-:W4:Y:S01]  /*0bd0*/  LDS.128 R32, [UR5+0x31d0] ;  /* 0x0031d005ff207984 */ /* 0x000f220008000c00 */
[----:B------:R-:W-:Y:S01]  /*0be0*/  FFMA R42, R36, R7, R6 ;  /* 0x00000007242a7223 */ /* 0x000fe20000000006 */
[----:B------:R-:W-:-:S02]  /*0bf0*/  FFMA R14, R49, R14, R4 ;  /* 0x0000000e310e7223 */ /* 0x000fc40000000004 */
[----:B------:R-:W5:Y:S01]  /*0c00*/  LDS.128 R4, [UR5+0x33d0] ;  /* 0x0033d005ff047984 */ /* 0x000f620008000c00 */
[----:B------:R-:W-:Y:S01]  /*0c10*/  FFMA R9, R45, R9, R8 ;  /* 0x000000092d097223 */ /* 0x000fe20000000008 */
[----:B-1----:R-:W-:-:S04]  /*0c20*/  FFMA R51, R40, R20, R51 ;  /* 0x0000001428337223 */ /* 0x002fc80000000033 */
[----:B------:R-:W-:-:S04]  /*0c30*/  FFMA R12, R44, R21, R51 ;  /* 0x000000152c0c7223 */ /* 0x000fc80000000033 */
[----:B------:R-:W-:Y:S01]  /*0c40*/  FFMA R12, R49, R22, R12 ;  /* 0x00000016310c7223 */ /* 0x000fe2000000000c */
[C---:B0-----:R-:W-:Y:S01]  /*0c50*/  FFMA R16, R40.reuse, R16, R48 ;  /* 0x0000001028107223 */ /* 0x041fe20000000030 */
[C---:B--2---:R-:W-:Y:S02]  /*0c60*/  FFMA R39, R40.reuse, R28, R39 ;  /* 0x0000001c28277223 */ /* 0x044fe40000000027 */
[----:B------:R-:W-:Y:S01]  /*0c70*/  FFMA R64, R55, R23, R12 ;  /* 0x0000001737407223 */ /* 0x000fe2000000000c */
[----:B---3--:R-:W-:Y:S01]  /*0c80*/  FFMA R24, R40, R24, R59 ;  /* 0x0000001828187223 */ /* 0x008fe2000000003b */
[----:B------:R-:W-:Y:S01]  /*0c90*/  FFMA R12, R44, R29, R39 ;  /* 0x0000001d2c0c7223 */ /* 0x000fe20000000027 */
[----:B----4-:R-:W-:Y:S01]  /*0ca0*/  FFMA R32, R40, R32, R50 ;  /* 0x0000002028207223 */ /* 0x010fe20000000032 */
[C---:B------:R-:W-:Y:S01]  /*0cb0*/  FFMA R17, R44.reuse, R17, R16 ;  /* 0x000000112c117223 */ /* 0x040fe20000000010 */
[----:B------:R-:W-:Y:S01]  /*0cc0*/  FFMA R25, R44, R25, R24 ;  /* 0x000000192c197223 */ /* 0x000fe20000000018 */
[----:B------:R-:W-:Y:S01]  /*0cd0*/  FFMA R10, R38, R10, R9 ;  /* 0x0000000a260a7223 */ /* 0x000fe20000000009 */
[----:B------:R-:W-:Y:S01]  /*0ce0*/  FFMA R33, R44, R33, R32 ;  /* 0x000000212c217223 */ /* 0x000fe20000000020 */
[----:B------:R-:W-:Y:S01]  /*0cf0*/  FFMA R18, R49, R18, R17 ;  /* 0x0000001231127223 */ /* 0x000fe20000000011 */
[----:B------:R-:W-:Y:S01]  /*0d00*/  FFMA R65, R55, R15, R14 ;  /* 0x0000000f37417223 */ /* 0x000fe2000000000e */
[C---:B------:R-:W-:Y:S01]  /*0d10*/  FFMA R26, R49.reuse, R26, R25 ;  /* 0x0000001a311a7223 */ /* 0x040fe20000000019 */
[----:B-----5:R-:W-:Y:S01]  /*0d20*/  FFMA R61, R40, R4, R61 ;  /* 0x00000004283d7223 */ /* 0x020fe2000000003d */
[C---:B------:R-:W-:Y:S01]  /*0d30*/  FFMA R30, R49.reuse, R30, R12 ;  /* 0x0000001e311e7223 */ /* 0x040fe2000000000c */
[----:B------:R-:W-:Y:S01]  /*0d40*/  FFMA R34, R49, R34, R33 ;  /* 0x0000002231227223 */ /* 0x000fe20000000021 */
[----:B------:R-:W0:Y:S01]  /*0d50*/  LDS.128 R12, [UR5+0x3410] ;  /* 0x00341005ff0c7984 */ /* 0x000e220008000c00 */
[----:B------:R-:W-:Y:S01]  /*0d60*/  FFMA R4, R44, R5, R61 ;  /* 0x000000052c047223 */ /* 0x000fe2000000003d */
[----:B------:R-:W-:Y:S01]  /*0d70*/  FFMA R45, R36, R11, R10 ;  /* 0x0000000b242d7223 */ /* 0x000fe2000000000a */
[C---:B------:R-:W-:Y:S01]  /*0d80*/  FFMA R63, R55.reuse, R19, R18 ;  /* 0x00000013373f7223 */ /* 0x040fe20000000012 */
[C---:B------:R-:W-:Y:S01]  /*0d90*/  FFMA R59, R55.reuse, R27, R26 ;  /* 0x0000001b373b7223 */ /* 0x040fe2000000001a */
[C---:B------:R-:W-:Y:S01]  /*0da0*/  FFMA R66, R55.reuse, R31, R30 ;  /* 0x0000001f37427223 */ /* 0x040fe2000000001e */
[----:B------:R-:W-:Y:S01]  /*0db0*/  FFMA R61, R55, R35, R34 ;  /* 0x00000023373d7223 */ /* 0x000fe20000000022 */
[----:B------:R-:W1:Y:S04]  /*0dc0*/  LDS.128 R8, [UR5+0x3210] ;  /* 0x00321005ff087984 */ /* 0x000e680008000c00 */
[----:B------:R-:W2:Y:S04]  /*0dd0*/  LDS.128 R16, [UR5+0x3250] ;  /* 0x00325005ff107984 */ /* 0x000ea80008000c00 */
[----:B------:R-:W3:Y:S04]  /*0de0*/  LDS.128 R20, [UR5+0x3450] ;  /* 0x00345005ff147984 */ /* 0x000ee80008000c00 */
[----:B------:R-:W4:Y:S04]  /*0df0*/  LDS.128 R24, [UR5+0x3290] ;  /* 0x00329005ff187984 */ /* 0x000f280008000c00 */
[----:B------:R-:W5:Y:S04]  /*0e00*/  LDS.128 R28, [UR5+0x3490] ;  /* 0x00349005ff1c7984 */ /* 0x000f680008000c00 */
[----:B------:R-:W5:Y:S04]  /*0e10*/  LDS.128 R32, [UR5+0x32d0] ;  /* 0x0032d005ff207984 */ /* 0x000f680008000c00 */
[----:B------:R-:W5:Y:S01]  /*0e20*/  LDS.128 R36, [UR5+0x34d0] ;  /* 0x0034d005ff247984 */ /* 0x000f620008000c00 */
[----:B------:R-:W-:Y:S01]  /*0e30*/  FFMA R6, R49, R6, R4 ;  /* 0x0000000631067223 */ /* 0x000fe20000000004 */
[----:B0-----:R-:W-:-:S04]  /*0e40*/  FFMA R43, R40, R12, R43 ;  /* 0x0000000c282b7223 */ /* 0x001fc8000000002b */
[----:B------:R-:W-:Y:S01]  /*0e50*/  FFMA R4, R44, R13, R43 ;  /* 0x0000000d2c047223 */ /* 0x000fe2000000002b */
[----:B-1----:R-:W-:-:S03]  /*0e60*/  FFMA R8, R40, R8, R62 ;  /* 0x0000000828087223 */ /* 0x002fc6000000003e */
[----:B------:R-:W-:Y:S01]  /*0e70*/  FFMA R14, R49, R14, R4 ;  /* 0x0000000e310e7223 */ /* 0x000fe20000000004 */
[C---:B--2---:R-:W-:Y:S01]  /*0e80*/  FFMA R16, R40.reuse, R16, R41 ;  /* 0x0000001028107223 */ /* 0x044fe20000000029 */
[C---:B---3--:R-:W-:Y:S02]  /*0e90*/  FFMA R20, R40.reuse, R20, R60 ;  /* 0x0000001428147223 */ /* 0x048fe4000000003c */
[----:B------:R-:W-:Y:S01]  /*0ea0*/  LDS R60, [R54+0x1880] ;  /* 0x00188000363c7984 */ /* 0x000fe20000000800 */
[C---:B----4-:R-:W-:Y:S01]  /*0eb0*/  FFMA R24, R40.reuse, R24, R46 ;  /* 0x0000001828187223 */ /* 0x050fe2000000002e */
[C---:B-----5:R-:W-:Y:S01]  /*0ec0*/  FFMA R5, R40.reuse, R28, R42 ;  /* 0x0000001c28057223 */ /* 0x060fe2000000002a */
[C---:B------:R-:W-:Y:S01]  /*0ed0*/  FFMA R32, R40.reuse, R32, R45 ;  /* 0x0000002028207223 */ /* 0x040fe2000000002d */
[----:B------:R-:W-:Y:S02]  /*0ee0*/  FFMA R36, R40, R36, R47 ;  /* 0x0000002428247223 */ /* 0x000fe4000000002f */
[----:B------:R-:W0:Y:S01]  /*0ef0*/  LDS.128 R40, [UR5+0x3120] ;  /* 0x00312005ff287984 */ /* 0x000e220008000c00 */
[C---:B------:R-:W-:Y:S01]  /*0f00*/  FFMA R4, R44.reuse, R29, R5 ;  /* 0x0000001d2c047223 */ /* 0x040fe20000000005 */
[----:B------:R-:W-:-:S02]  /*0f10*/  FFMA R33, R44, R33, R32 ;  /* 0x000000212c217223 */ /* 0x000fc40000000020 */
[----:B------:R-:W1:Y:S01]  /*0f20*/  LDS R32, [R54+0x1b90] ;  /* 0x001b900036207984 */ /* 0x000e620000000800 */
[----:B------:R-:W-:Y:S01]  /*0f30*/  FFMA R30, R49, R30, R4 ;  /* 0x0000001e311e7223 */ /* 0x000fe20000000004 */
[----:B------:R-:W-:Y:S02]  /*0f40*/  FFMA R28, R55, R7, R6 ;  /* 0x00000007371c7223 */ /* 0x000fe40000000006 */
[----:B------:R-:W2:Y:S01]  /*0f50*/  LDS.128 R4, [UR5+0x3360] ;  /* 0x00336005ff047984 */ /* 0x000ea20008000c00 */
[----:B------:R-:W-:-:S04]  /*0f60*/  FFMA R9, R44, R9, R8 ;  /* 0x000000092c097223 */ /* 0x000fc80000000008 */
[C---:B------:R-:W-:Y:S01]  /*0f70*/  FFMA R10, R49.reuse, R10, R9 ;  /* 0x0000000a310a7223 */ /* 0x040fe20000000009 */
[C---:B------:R-:W-:Y:S01]  /*0f80*/  FFMA R9, R44.reuse, R37, R36 ;  /* 0x000000252c097223 */ /* 0x040fe20000000024 */
[C---:B------:R-:W-:Y:S01]  /*0f90*/  FFMA R8, R49.reuse, R34, R33 ;  /* 0x0000002231087223 */ /* 0x040fe20000000021 */
[C---:B------:R-:W-:Y:S01]  /*0fa0*/  FFMA R21, R44.reuse, R21, R20 ;  /* 0x000000152c157223 */ /* 0x040fe20000000014 */
[C---:B------:R-:W-:Y:S01]  /*0fb0*/  FFMA R25, R44.reuse, R25, R24 ;  /* 0x000000192c197223 */ /* 0x040fe20000000018 */
[C---:B------:R-:W-:Y:S01]  /*0fc0*/  FFMA R9, R49.reuse, R38, R9 ;  /* 0x0000002631097223 */ /* 0x040fe20000000009 */
[----:B------:R-:W-:Y:S01]  /*0fd0*/  FFMA R17, R44, R17, R16 ;  /* 0x000000112c117223 */ /* 0x000fe20000000010 */
[----:B------:R-:W-:Y:S01]  /*0fe0*/  FFMA R22, R49, R22, R21 ;  /* 0x0000001631167223 */ /* 0x000fe20000000015 */
[----:B------:R-:W3:Y:S01]  /*0ff0*/  LDS R36, [R54+0x1ea0] ;  /* 0x001ea00036247984 */ /* 0x000ee20000000800 */
[C---:B------:R-:W-:Y:S01]  /*1000*/  FFMA R39, R55.reuse, R39, R9 ;  /* 0x0000002737277223 */ /* 0x040fe20000000009 */
[C---:B------:R-:W-:Y:S01]  /*1010*/  FFMA R68, R55.reuse, R11, R10 ;  /* 0x0000000b37447223 */ /* 0x040fe2000000000a */
[----:B------:R-:W-:Y:S01]  /*1020*/  FFMA R35, R55, R35, R8 ;  /* 0x0000002337237223 */ /* 0x000fe20000000008 */
[C---:B------:R-:W-:Y:S01]  /*1030*/  FFMA R26, R49.reuse, R26, R25 ;  /* 0x0000001a311a7223 */ /* 0x040fe20000000019 */
[----:B------:R-:W-:Y:S01]  /*1040*/  FFMA R18, R49, R18, R17 ;  /* 0x0000001231127223 */ /* 0x000fe20000000011 */
[C---:B------:R-:W-:Y:S01]  /*1050*/  FFMA R37, R55.reuse, R23, R22 ;  /* 0x0000001737257223 */ /* 0x040fe20000000016 */
[C---:B------:R-:W-:Y:S01]  /*1060*/  FFMA R67, R55.reuse, R15, R14 ;  /* 0x0000000f37437223 */ /* 0x040fe2000000000e */
[----:B------:R-:W4:Y:S01]  /*1070*/  LDS.128 R20, [UR5+0x31a0] ;  /* 0x0031a005ff147984 */ /* 0x000f220008000c00 */
[----:B------:R-:W-:-:S03]  /*1080*/  FFMA R33, R55, R31, R30 ;  /* 0x0000001f37217223 */ /* 0x000fc6000000001e */
[----:B------:R-:W5:Y:S01]  /*1090*/  LDS.128 R44, [UR5+0x3320] ;  /* 0x00332005ff2c7984 */ /* 0x000f620008000c00 */
[----:B0-----:R-:W-:Y:S01]  /*10a0*/  FFMA R9, R60, R40, R58 ;  /* 0x000000283c097223 */ /* 0x001fe2000000003a */
[C---:B------:R-:W-:Y:S01]  /*10b0*/  FFMA R38, R55.reuse, R19, R18 ;  /* 0x0000001337267223 */ /* 0x040fe20000000012 */
[----:B------:R-:W-:Y:S01]  /*10c0*/  FFMA R34, R55, R27, R26 ;  /* 0x0000001b37227223 */ /* 0x000fe2000000001a */
[----:B------:R-:W-:Y:S01]  /*10d0*/  LDS.128 R48, [UR5+0x3160] ;  /* 0x00316005ff307984 */ /* 0x000fe20008000c00 */
[----:B-1----:R-:W-:-:S03]  /*10e0*/  FFMA R41, R32, R41, R9 ;  /* 0x0000002920297223 */ /* 0x002fc60000000009 */
[----:B------:R-:W0:Y:S01]  /*10f0*/  LDS.128 R8, [UR5+0x33a0] ;  /* 0x0033a005ff087984 */ /* 0x000e220008000c00 */
[----:B--2---:R-:W-:-:S03]  /*1100*/  FFMA R25, R60, R4, R64 ;  /* 0x000000043c197223 */ /* 0x004fc60000000040 */
[----:B------:R-:W1:Y:S01]  /*1110*/  LDS.128 R12, [UR5+0x31e0] ;  /* 0x0031e005ff0c7984 */ /* 0x000e620008000c00 */
[----:B------:R-:W-:-:S03]  /*1120*/  FFMA R5, R32, R5, R25 ;  /* 0x0000000520057223 */ /* 0x000fc60000000019 */
[----:B------:R-:W2:Y:S04]  /*1130*/  LDS.128 R16, [UR5+0x33e0] ;  /* 0x0033e005ff107984 */ /* 0x000ea80008000c00 */
[----:B------:R-:W2:Y:S04]  /*1140*/  LDS.128 R24, [UR5+0x3220] ;  /* 0x00322005ff187984 */ /* 0x000ea80008000c00 */
[----:B------:R-:W2:Y:S01]  /*1150*/  LDS R55, [R54+0x21b0] ;  /* 0x0021b00036377984 */ /* 0x000ea20000000800 */
[----:B---3--:R-:W-:Y:S01]  /*1160*/  FFMA R6, R36, R6, R5 ;  /* 0x0000000624067223 */ /* 0x008fe20000000005 */
[----:B----4-:R-:W-:-:S04]  /*1170*/  FFMA R59, R60, R20, R59 ;  /* 0x000000143c3b7223 */ /* 0x010fc8000000003b */
[----:B------:R-:W-:Y:S01]  /*1180*/  FFMA R21, R32, R21, R59 ;  /* 0x0000001520157223 */ /* 0x000fe2000000003b */
[C---:B-----5:R-:W-:Y:S01]  /*1190*/  FFMA R44, R60.reuse, R44, R65 ;  /* 0x0000002c3c2c7223 */ /* 0x060fe20000000041 */
[----:B0-----:R-:W-:-:S04]  /*11a0*/  FFMA R5, R60, R8, R66 ;  /* 0x000000083c057223 */ /* 0x001fc80000000042 */
[----:B------:R-:W-:Y:S01]  /*11b0*/  FFMA R9, R32, R9, R5 ;  /* 0x0000000920097223 */ /* 0x000fe20000000005 */
[C---:B------:R-:W-:Y:S01]  /*11c0*/  FFMA R63, R60.reuse, R48, R63 ;  /* 0x000000303c3f7223 */ /* 0x040fe2000000003f */
[----:B-1----:R-:W-:Y:S02]  /*11d0*/  FFMA R61, R60, R12, R61 ;  /* 0x0000000c3c3d7223 */ /* 0x002fe4000000003d */
[----:B------:R-:W-:Y:S01]  /*11e0*/  FFMA R10, R36, R10, R9 ;  /* 0x0000000a240a7223 */ /* 0x000fe20000000009 */
[C---:B--2---:R-:W-:Y:S01]  /*11f0*/  FFMA R9, R60.reuse, R16, R28 ;  /* 0x000000103c097223 */ /* 0x044fe2000000001c */
[----:B------:R-:W-:Y:S01]  /*1200*/  FFMA R24, R60, R24, R68 ;  /* 0x000000183c187223 */ /* 0x000fe20000000044 */
[----:B------:R-:W-:Y:S01]  /*1210*/  FFMA R49, R32, R49, R63 ;  /* 0x0000003120317223 */ /* 0x000fe2000000003f */
[C---:B------:R-:W-:Y:S01]  /*1220*/  FFMA R64, R55.reuse, R7, R6 ;  /* 0x0000000737407223 */ /* 0x040fe20000000006 */
[----:B------:R-:W-:Y:S01]  /*1230*/  FFMA R22, R36, R22, R21 ;  /* 0x0000001624167223 */ /* 0x000fe20000000015 */
[----:B------:R-:W0:Y:S01]  /*1240*/  LDS.128 R4, [UR5+0x3420] ;  /* 0x00342005ff047984 */ /* 0x000e220008000c00 */
[C---:B------:R-:W-:Y:S01]  /*1250*/  FFMA R13, R32.reuse, R13, R61 ;  /* 0x0000000d200d7223 */ /* 0x040fe2000000003d */
[C---:B------:R-:W-:Y:S01]  /*1260*/  FFMA R9, R32.reuse, R17, R9 ;  /* 0x0000001120097223 */ /* 0x040fe20000000009 */
[C---:B------:R-:W-:Y:S01]  /*1270*/  FFMA R25, R32.reuse, R25, R24 ;  /* 0x0000001920197223 */ /* 0x040fe20000000018 */
[----:B------:R-:W-:Y:S01]  /*1280*/  FFMA R45, R32, R45, R44 ;  /* 0x0000002d202d7223 */ /* 0x000fe2000000002c */
[C---:B------:R-:W-:Y:S01]  /*1290*/  FFMA R50, R36.reuse, R50, R49 ;  /* 0x0000003224327223 */ /* 0x040fe20000000031 */
[C---:B------:R-:W-:Y:S01]  /*12a0*/  FFMA R14, R36.reuse, R14, R13 ;  /* 0x0000000e240e7223 */ /* 0x040fe2000000000d */
[C---:B------:R-:W-:Y:S01]  /*12b0*/  FFMA R18, R36.reuse, R18, R9 ;  /* 0x0000001224127223 */ /* 0x040fe20000000009 */
[----:B------:R-:W-:Y:S01]  /*12c0*/  FFMA R26, R36, R26, R25 ;  /* 0x0000001a241a7223 */ /* 0x000fe20000000019 */
[C---:B------:R-:W-:Y:S01]  /*12d0*/  FFMA R44, R55.reuse, R23, R22 ;  /* 0x00000017372c7223 */ /* 0x040fe20000000016 */
[----:B------:R-:W1:Y:S01]  /*12e0*/  LDS.128 R28, [UR5+0x3460] ;  /* 0x00346005ff1c7984 */ /* 0x000e620008000c00 */
[----:B------:R-:W-:-:S03]  /*12f0*/  FFMA R62, R55, R51, R50 ;  /* 0x00000033373e7223 */ /* 0x000fc60000000032 */
[----:B------:R-:W2:Y:S01]  /*1300*/  LDS.128 R20, [UR5+0x3260] ;  /* 0x00326005ff147984 */ /* 0x000ea20008000c00 */
[C---:B------:R-:W-:Y:S01]  /*1310*/  FFMA R50, R55.reuse, R11, R10 ;  /* 0x0000000b37327223 */ /* 0x040fe2000000000a */
[C---:B------:R-:W-:Y:S01]  /*1320*/  FFMA R61, R55.reuse, R15, R14 ;  /* 0x0000000f373d7223 */ /* 0x040fe2000000000e */
[C---:B------:R-:W-:Y:S01]  /*1330*/  FFMA R63, R55.reuse, R19, R18 ;  /* 0x00000013373f7223 */ /* 0x040fe20000000012 */
[----:B------:R-:W-:Y:S01]  /*1340*/  FFMA R48, R55, R27, R26 ;  /* 0x0000001b37307223 */ /* 0x000fe2000000001a */
[----:B------:R-:W3:Y:S04]  /*1350*/  LDS.128 R8, [UR5+0x32a0] ;  /* 0x0032a005ff087984 */ /* 0x000ee80008000c00 */
[----:B------:R-:W4:Y:S04]  /*1360*/  LDS.128 R24, [UR5+0x34a0] ;  /* 0x0034a005ff187984 */ /* 0x000f280008000c00 */
[----:B------:R-:W5:Y:S04]  /*1370*/  LDS.128 R16, [UR5+0x32e0] ;  /* 0x0032e005ff107984 */ /* 0x000f680008000c00 */
[----:B------:R-:W5:Y:S01]  /*1380*/  LDS.128 R12, [UR5+0x34e0] ;  /* 0x0034e005ff0c7984 */ /* 0x000f620008000c00 */
[----:B0-----:R-:W-:-:S04]  /*1390*/  FFMA R67, R60, R4, R67 ;  /* 0x000000043c437223 */ /* 0x001fc80000000043 */
[----:B------:R-:W-:-:S04]  /*13a0*/  FFMA R67, R32, R5, R67 ;  /* 0x0000000520437223 */ /* 0x000fc80000000043 */
[C---:B------:R-:W-:Y:S01]  /*13b0*/  FFMA R6, R36.reuse, R6, R67 ;  /* 0x0000000624067223 */ /* 0x040fe20000000043 */
[----:B------:R-:W-:Y:S01]  /*13c0*/  FFMA R46, R36, R46, R45 ;  /* 0x0000002e242e7223 */ /* 0x000fe2000000002d */
[C---:B-1----:R-:W-:Y:S01]  /*13d0*/  FFMA R37, R60.reuse, R28, R37 ;  /* 0x0000001c3c257223 */ /* 0x042fe20000000025 */
[----:B------:R-:W-:Y:S01]  /*13e0*/  LDS R45, [R54+0x24c0] ;  /* 0x0024c000362d7984 */ /* 0x000fe20000000800 */
[----:B--2---:R-:W-:Y:S01]  /*13f0*/  FFMA R5, R60, R20, R38 ;  /* 0x000000143c057223 */ /* 0x004fe20000000026 */
[----:B------:R-:W-:-:S03]  /*1400*/  FFMA R49, R55, R7, R6 ;  /* 0x0000000737317223 */ /* 0x000fc60000000006 */
[----:B------:R-:W-:Y:S01]  /*1410*/  FFMA R21, R32, R21, R5 ;  /* 0x0000001520157223 */ /* 0x000fe20000000005 */
[C---:B---3--:R-:W-:Y:S01]  /*1420*/  FFMA R8, R60.reuse, R8, R34 ;  /* 0x000000083c087223 */ /* 0x048fe20000000022 */
[----:B------:R-:W0:Y:S01]  /*1430*/  LDS.128 R4, [UR5+0x3130] ;  /* 0x00313005ff047984 */ /* 0x000e220008000c00 */
[C---:B----4-:R-:W-:Y:S01]  /*1440*/  FFMA R33, R60.reuse, R24, R33 ;  /* 0x000000183c217223 */ /* 0x050fe20000000021 */
[C---:B-----5:R-:W-:Y:S01]  /*1450*/  FFMA R16, R60.reuse, R16, R35 ;  /* 0x000000103c107223 */ /* 0x060fe20000000023 */
[----:B------:R-:W-:Y:S01]  /*1460*/  FFMA R12, R60, R12, R39 ;  /* 0x0000000c3c0c7223 */ /* 0x000fe20000000027 */
[C---:B------:R-:W-:Y:S01]  /*1470*/  FFMA R29, R32.reuse, R29, R37 ;  /* 0x0000001d201d7223 */ /* 0x040fe20000000025 */
[C---:B------:R-:W-:Y:S01]  /*1480*/  FFMA R9, R32.reuse, R9, R8 ;  /* 0x0000000920097223 */ /* 0x040fe20000000008 */
[C---:B------:R-:W-:Y:S01]  /*1490*/  FFMA R25, R32.reuse, R25, R33 ;  /* 0x0000001920197223 */ /* 0x040fe20000000021 */
[C---:B------:R-:W-:Y:S01]  /*14a0*/  FFMA R17, R32.reuse, R17, R16 ;  /* 0x0000001120117223 */ /* 0x040fe20000000010 */
[----:B------:R-:W-:Y:S01]  /*14b0*/  FFMA R13, R32, R13, R12 ;  /* 0x0000000d200d7223 */ /* 0x000fe2000000000c */
[C---:B------:R-:W-:Y:S01]  /*14c0*/  FFMA R65, R55.reuse, R47, R46 ;  /* 0x0000002f37417223 */ /* 0x040fe2000000002e */
[C---:B------:R-:W-:Y:S01]  /*14d0*/  FFMA R42, R36.reuse, R42, R41 ;  /* 0x0000002a242a7223 */ /* 0x040fe20000000029 */
[----:B------:R-:W1:Y:S01]  /*14e0*/  LDS R46, [R54+0x27d0] ;  /* 0x0027d000362e7984 */ /* 0x000e620000000800 */
[C---:B------:R-:W-:Y:S01]  /*14f0*/  FFMA R22, R36.reuse, R22, R21 ;  /* 0x0000001624167223 */ /* 0x040fe20000000015 */
[C---:B------:R-:W-:Y:S01]  /*1500*/  FFMA R30, R36.reuse, R30, R29 ;  /* 0x0000001e241e7223 */ /* 0x040fe2000000001d */
[C---:B------:R-:W-:Y:S01]  /*1510*/  FFMA R10, R36.reuse, R10, R9 ;  /* 0x0000000a240a7223 */ /* 0x040fe20000000009 */
[C---:B------:R-:W-:Y:S01]  /*1520*/  FFMA R26, R36.reuse, R26, R25 ;  /* 0x0000001a241a7223 */ /* 0x040fe20000000019 */
[C---:B------:R-:W-:Y:S01]  /*1530*/  FFMA R18, R36.reuse, R18, R17 ;  /* 0x0000001224127223 */ /* 0x040fe20000000011 */
[----:B------:R-:W-:Y:S01]  /*1540*/  FFMA R14, R36, R14, R13 ;  /* 0x0000000e240e7223 */ /* 0x000fe2000000000d */
[----:B------:R-:W2:Y:S04]  /*1550*/  LDS R47, [R54+0x2ae0] ;  /* 0x002ae000362f7984 */ /* 0x000ea80000000800 */
[----:B------:R-:W3:Y:S01]  /*1560*/  LDS.128 R36, [UR5+0x3170] ;  /* 0x00317005ff247984 */ /* 0x000ee20008000c00 */
[C---:B------:R-:W-:Y:S01]  /*1570*/  FFMA R58, R55.reuse, R43, R42 ;  /* 0x0000002b373a7223 */ /* 0x040fe2000000002a */
[----:B------:R-:W-:-:S02]  /*1580*/  FFMA R59, R55, R11, R10 ;  /* 0x0000000b373b7223 */ /* 0x000fc4000000000a */
[----:B------:R-:W4:Y:S01]  /*1590*/  LDS.128 R32, [UR5+0x3330] ;  /* 0x00333005ff207984 */ /* 0x000f220008000c00 */
[C---:B------:R-:W-:Y:S01]  /*15a0*/  FFMA R66, R55.reuse, R23, R22 ;  /* 0x0000001737427223 */ /* 0x040fe20000000016 */
[----:B------:R-:W-:Y:S02]  /*15b0*/  FFMA R67, R55, R31, R30 ;  /* 0x0000001f37437223 */ /* 0x000fe4000000001e */
[----:B------:R-:W5:Y:S01]  /*15c0*/  LDS R60, [R54+0x2df0] ;  /* 0x002df000363c7984 */ /* 0x000f620000000800 */
[----:B0-----:R-:W-:Y:S01]  /*15d0*/  FFMA R9, R45, R4, R58 ;  /* 0x000000042d097223 */ /* 0x001fe2000000003a */
[C---:B------:R-:W-:Y:S01]  /*15e0*/  FFMA R51, R55.reuse, R27, R26 ;  /* 0x0000001b37337223 */ /* 0x040fe2000000001a */
[C---:B------:R-:W-:Y:S01]  /*15f0*/  FFMA R58, R55.reuse, R19, R18 ;  /* 0x00000013373a7223 */ /* 0x040fe20000000012 */
[----:B------:R-:W-:Y:S01]  /*1600*/  FFMA R55, R55, R15, R14 ;  /* 0x0000000f37377223 */ /* 0x000fe2000000000e */
[----:B------:R-:W-:Y:S04]  /*1610*/  LDS.128 R16, [UR5+0x31f0] ;  /* 0x0031f005ff107984 */ /* 0x000fe80008000c00 */
[----:B------:R-:W-:Y:S04]  /*1620*/  LDS.128 R20, [UR5+0x33f0] ;  /* 0x0033f005ff147984 */ /* 0x000fe80008000c00 */
[----:B------:R-:W-:Y:S04]  /*1630*/  LDS.128 R28, [UR5+0x3430] ;  /* 0x00343005ff1c7984 */ /* 0x000fe80008000c00 */
[----:B------:R-:W-:Y:S01]  /*1640*/  LDS.128 R40, [UR5+0x3370] ;  /* 0x00337005ff287984 */ /* 0x000fe20008000c00 */
[----:B-1----:R-:W-:-:S03]  /*1650*/  FFMA R4, R46, R5, R9 ;  /* 0x000000052e047223 */ /* 0x002fc60000000009 */
[----:B------:R-:W0:Y:S01]  /*1660*/  LDS.128 R8, [UR5+0x31b0] ;  /* 0x0031b005ff087984 */ /* 0x000e220008000c00 */
[----:B--2---:R-:W-:Y:S01]  /*1670*/  FFMA R5, R47, R6, R4 ;  /* 0x000000062f057223 */ /* 0x004fe20000000004 */
[----:B---3--:R-:W-:-:S04]  /*1680*/  FFMA R13, R45, R36, R62 ;  /* 0x000000242d0d7223 */ /* 0x008fc8000000003e */
[----:B------:R-:W-:Y:S02]  /*1690*/  FFMA R4, R46, R37, R13 ;  /* 0x000000252e047223 */ /* 0x000fe4000000000d */
[----:B------:R-:W1:Y:S01]  /*16a0*/  LDS.128 R12, [UR5+0x33b0] ;  /* 0x0033b005ff0c7984 */ /* 0x000e620008000c00 */
[----:B----4-:R-:W-:Y:S01]  /*16b0*/  FFMA R32, R45, R32, R65 ;  /* 0x000000202d207223 */ /* 0x010fe20000000041 */
[C---:B------:R-:W-:Y:S01]  /*16c0*/  FFMA R38, R47.reuse, R38, R4 ;  /* 0x000000262f267223 */ /* 0x040fe20000000004 */
[----:B-----5:R-:W-:Y:S02]  /*16d0*/  FFMA R37, R60, R7, R5 ;  /* 0x000000073c257223 */ /* 0x020fe40000000005 */
[----:B------:R-:W-:Y:S01]  /*16e0*/  FFMA R33, R46, R33, R32 ;  /* 0x000000212e217223 */ /* 0x000fe20000000020 */
[----:B------:R-:W2:Y:S03]  /*16f0*/  LDS.128 R4, [UR5+0x3230] ;  /* 0x00323005ff047984 */ /* 0x000ea60008000c00 */
[----:B------:R-:W-:Y:S01]  /*1700*/  FFMA R34, R47, R34, R33 ;  /* 0x000000222f227223 */ /* 0x000fe20000000021 */
[----:B0-----:R-:W-:-:S04]  /*1710*/  FFMA R25, R45, R8, R44 ;  /* 0x000000082d197223 */ /* 0x001fc8000000002c */
[----:B------:R-:W-:Y:S01]  /*1720*/  FFMA R8, R46, R9, R25 ;  /* 0x000000092e087223 */ /* 0x000fe20000000019 */
[C---:B------:R-:W-:Y:S01]  /*1730*/  FFMA R44, R60.reuse, R35, R34 ;  /* 0x000000233c2c7223 */ /* 0x040fe20000000022 */
[C---:B------:R-:W-:Y:S01]  /*1740*/  FFMA R16, R45.reuse, R16, R61 ;  /* 0x000000102d107223 */ /* 0x040fe2000000003d */
[----:B------:R-:W-:Y:S01]  /*1750*/  FFMA R20, R45, R20, R63 ;  /* 0x000000142d147223 */ /* 0x000fe2000000003f */
[----:B------:R-:W-:Y:S01]  /*1760*/  FFMA R33, R47, R10, R8 ;  /* 0x0000000a2f217223 */ /* 0x000fe20000000008 */
[----:B------:R-:W-:Y:S01]  /*1770*/  LDS.128 R24, [UR5+0x3270] ;  /* 0x00327005ff187984 */ /* 0x000fe20008000c00 */
[----:B-1----:R-:W-:Y:S02]  /*1780*/  FFMA R9, R45, R12, R50 ;  /* 0x0000000c2d097223 */ /* 0x002fe40000000032 */
[----:B------:R-:W-:Y:S02]  /*1790*/  FFMA R33, R60, R11, R33 ;  /* 0x0000000b3c217223 */ /* 0x000fe40000000021 */
[----:B------:R-:W-:-:S02]  /*17a0*/  FFMA R12, R46, R13, R9 ;  /* 0x0000000d2e0c7223 */ /* 0x000fc40000000009 */
[----:B------:R-:W0:Y:S01]  /*17b0*/  LDS.128 R8, [UR5+0x3470] ;  /* 0x00347005ff087984 */ /* 0x000e220008000c00 */
[----:B--2---:R-:W-:Y:S01]  /*17c0*/  FFMA R35, R45, R4, R48 ;  /* 0x000000042d237223 */ /* 0x004fe20000000030 */
[C---:B------:R-:W-:Y:S01]  /*17d0*/  FFMA R17, R46.reuse, R17, R16 ;  /* 0x000000112e117223 */ /* 0x040fe20000000010 */
[C---:B------:R-:W-:Y:S02]  /*17e0*/  FFMA R21, R46.reuse, R21, R20 ;  /* 0x000000152e157223 */ /* 0x040fe40000000014 */
[----:B------:R-:W-:Y:S01]  /*17f0*/  FFMA R4, R46, R5, R35 ;  /* 0x000000052e047223 */ /* 0x000fe20000000023 */
        /* <DEDUP_REMOVED lines=8> */
[----:B------:R-:W1:Y:S04]  /*1880*/  LDS.128 R12, [UR5+0x32b0] ;  /* 0x0032b005ff0c7984 */ /* 0x000e680008000c00 */
[----:B------:R-:W2:Y:S04]  /*1890*/  LDS.128 R16, [UR5+0x32f0] ;  /* 0x0032f005ff107984 */ /* 0x000ea80008000c00 */
[----:B------:R-:W3:Y:S01]  /*18a0*/  LDS.128 R20, [UR5+0x34f0] ;  /* 0x0034f005ff147984 */ /* 0x000ee20008000c00 */
[----:B0-----:R-:W-:-:S04]  /*18b0*/  FFMA R4, R45, R8, R67 ;  /* 0x000000082d047223 */ /* 0x001fc80000000043 */
[C---:B------:R-:W-:Y:S02]  /*18c0*/  FFMA R9, R46.reuse, R9, R4 ;  /* 0x000000092e097223 */ /* 0x040fe40000000004 */
[----:B------:R-:W0:Y:S01]  /*18d0*/  LDS.128 R4, [UR5+0x34b0] ;  /* 0x0034b005ff047984 */ /* 0x000e220008000c00 */
[C---:B------:R-:W-:Y:S01]  /*18e0*/  FFMA R49, R45.reuse, R28, R49 ;  /* 0x0000001c2d317223 */ /* 0x040fe20000000031 */
[----:B------:R-:W-:Y:S01]  /*18f0*/  UIADD3 UR4, UPT, UPT, UR4, 0x1, URZ ;  /* 0x0000000104047890 */ /* 0x000fe2000fffe0ff */
[C---:B------:R-:W-:Y:S01]  /*1900*/  FFMA R40, R45.reuse, R40, R64 ;  /* 0x000000282d287223 */ /* 0x040fe20000000040 */
[C---:B------:R-:W-:Y:S01]  /*1910*/  FFMA R24, R45.reuse, R24, R66 ;  /* 0x000000182d187223 */ /* 0x040fe20000000042 */
[C---:B------:R-:W-:Y:S01]  /*1920*/  FFMA R8, R46.reuse, R29, R49 ;  /* 0x0000001d2e087223 */ /* 0x040fe20000000031 */
[----:B------:R-:W-:Y:S01]  /*1930*/  UISETP.NE.AND UP0, UPT, UR4, 0x20, UPT ;  /* 0x000000200400788c */ /* 0x000fe2000bf05270 */
[C---:B-1----:R-:W-:Y:S01]  /*1940*/  FFMA R59, R45.reuse, R12, R59 ;  /* 0x0000000c2d3b7223 */ /* 0x042fe2000000003b */
[----:B------:R-:W-:Y:S01]  /*1950*/  FFMA R41, R46, R41, R40 ;  /* 0x000000292e297223 */ /* 0x000fe20000000028 */
[----:B--2---:R-:W-:Y:S01]  /*1960*/  FFMA R16, R45, R16, R58 ;  /* 0x000000102d107223 */ /* 0x004fe2000000003a */
[----:B------:R-:W-:Y:S01]  /*1970*/  FFMA R35, R47, R30, R8 ;  /* 0x0000001e2f237223 */ /* 0x000fe20000000008 */
[----:B---3--:R-:W-:Y:S01]  /*1980*/  FFMA R20, R45, R20, R55 ;  /* 0x000000142d147223 */ /* 0x008fe20000000037 */
[----:B------:R-:W-:Y:S01]  /*1990*/  IADD3 R56, P1, PT, R56, 0xc400, RZ ;  /* 0x0000c40038387810 */ /* 0x000fe20007f3e0ff */
[C---:B------:R-:W-:Y:S01]  /*19a0*/  FFMA R25, R46.reuse, R25, R24 ;  /* 0x000000192e197223 */ /* 0x040fe20000000018 */
[C---:B------:R-:W-:Y:S01]  /*19b0*/  FFMA R8, R46.reuse, R13, R59 ;  /* 0x0000000d2e087223 */ /* 0x040fe2000000003b */
[C---:B------:R-:W-:Y:S01]  /*19c0*/  FFMA R17, R46.reuse, R17, R16 ;  /* 0x000000112e117223 */ /* 0x040fe20000000010 */
[----:B------:R-:W-:Y:S01]  /*19d0*/  FFMA R21, R46, R21, R20 ;  /* 0x000000152e157223 */ /* 0x000fe20000000014 */
[C---:B------:R-:W-:Y:S01]  /*19e0*/  FFMA R42, R47.reuse, R42, R41 ;  /* 0x0000002a2f2a7223 */ /* 0x040fe20000000029 */
[----:B------:R-:W-:Y:S01]  /*19f0*/  IADD3.X R57, PT, PT, RZ, R57, RZ, P1, !PT ;  /* 0x00000039ff397210 */ /* 0x000fe20000ffe4ff */
[C---:B------:R-:W-:Y:S01]  /*1a00*/  FFMA R26, R47.reuse, R26, R25 ;  /* 0x0000001a2f1a7223 */ /* 0x040fe20000000019 */
[C---:B------:R-:W-:Y:S01]  /*1a10*/  FFMA R10, R47.reuse, R10, R9 ;  /* 0x0000000a2f0a7223 */ /* 0x040fe20000000009 */
[C---:B------:R-:W-:Y:S01]  /*1a20*/  FFMA R55, R47.reuse, R14, R8 ;  /* 0x0000000e2f377223 */ /* 0x040fe20000000008 */
[C---:B------:R-:W-:Y:S01]  /*1a30*/  FFMA R18, R47.reuse, R18, R17 ;  /* 0x000000122f127223 */ /* 0x040fe20000000011 */
[----:B------:R-:W-:Y:S01]  /*1a40*/  FFMA R22, R47, R22, R21 ;  /* 0x000000162f167223 */ /* 0x000fe20000000015 */
[----:B------:R-:W-:-:S02]  /*1a50*/  IADD3 R2, P1, PT, R2, 0x40, RZ ;  /* 0x0000004002027810 */ /* 0x000fc40007f3e0ff */
[----:B------:R-:W-:Y:S01]  /*1a60*/  IADD3 R52, P2, PT, R52, 0x40, RZ ;  /* 0x0000004034347810 */ /* 0x000fe20007f5e0ff */
[----:B0-----:R-:W-:-:S04]  /*1a70*/  FFMA R51, R45, R4, R51 ;  /* 0x000000042d337223 */ /* 0x001fc80000000033 */
[----:B------:R-:W-:Y:S01]  /*1a80*/  FFMA R4, R46, R5, R51 ;  /* 0x000000052e047223 */ /* 0x000fe20000000033 */
[----:B------:R-:W-:-:S03]  /*1a90*/  FFMA R43, R60, R43, R42 ;  /* 0x0000002b3c2b7223 */ /* 0x000fc6000000002a */
[----:B------:R-:W-:Y:S01]  /*1aa0*/  FFMA R41, R47, R6, R4 ;  /* 0x000000062f297223 */ /* 0x000fe20000000004 */
[C---:B------:R-:W-:Y:S01]  /*1ab0*/  FFMA R39, R60.reuse, R39, R38 ;  /* 0x000000273c277223 */ /* 0x040fe20000000026 */
[C---:B------:R-:W-:Y:S01]  /*1ac0*/  FFMA R35, R60.reuse, R31, R35 ;  /* 0x0000001f3c237223 */ /* 0x040fe20000000023 */
[C---:B------:R-:W-:Y:S01]  /*1ad0*/  FFMA R40, R60.reuse, R27, R26 ;  /* 0x0000001b3c287223 */ /* 0x040fe2000000001a */
[C---:B------:R-:W-:Y:S01]  /*1ae0*/  FFMA R49, R60.reuse, R11, R10 ;  /* 0x0000000b3c317223 */ /* 0x040fe2000000000a */
[C---:B------:R-:W-:Y:S01]  /*1af0*/  FFMA R55, R60.reuse, R15, R55 ;  /* 0x0000000f3c377223 */ /* 0x040fe20000000037 */
[C---:B------:R-:W-:Y:S01]  /*1b00*/  FFMA R41, R60.reuse, R7, R41 ;  /* 0x000000073c297223 */ /* 0x040fe20000000029 */
[C---:B------:R-:W-:Y:S01]  /*1b10*/  FFMA R42, R60.reuse, R19, R18 ;  /* 0x000000133c2a7223 */ /* 0x040fe20000000012 */
[----:B------:R-:W-:Y:S01]  /*1b20*/  FFMA R47, R60, R23, R22 ;  /* 0x000000173c2f7223 */ /* 0x000fe20000000016 */
[----:B------:R-:W-:Y:S02]  /*1b30*/  IADD3.X R0, PT, PT, RZ, R0, RZ, P1, !PT ;  /* 0x00000000ff007210 */ /* 0x000fe40000ffe4ff */
[----:B------:R-:W-:Y:S01]  /*1b40*/  IADD3.X R3, PT, PT, RZ, R3, RZ, P2, !PT ;  /* 0x00000003ff037210 */ /* 0x000fe200017fe4ff */
[----:B------:R-:W-:Y:S06]  /*1b50*/  BRA.U UP0, `(.L_x_0) ;  /* 0xffffffe500e07547 */ /* 0x000fec000b83ffff */
[----:B------:R-:W0:Y:S01]  /*1b60*/  S2R R0, SR_CTAID.X ;  /* 0x0000000000007919 */ /* 0x000e220000002500 */
[----:B------:R-:W1:Y:S01]  /*1b70*/  LDC.64 R2, c[0x0][0x390] ;  /* 0x0000e400ff027b82 */ /* 0x000e620000000a00 */
[----:B------:R-:W2:Y:S01]  /*1b80*/  S2R R5, SR_TID.X ;  /* 0x0000000000057919 */ /* 0x000ea20000002100 */
[----:B0-----:R-:W-:Y:S02]  /*1b90*/  LOP3.LUT R4, R0, 0x3, RZ, 0xc0, !PT ;  /* 0x0000000300047812 */ /* 0x001fe400078ec0ff */
[----:B------:R-:W-:-:S03]  /*1ba0*/  SHF.R.U32.HI R0, RZ, 0x2, R0 ;  /* 0x00000002ff007819 */ /* 0x000fc60000011600 */
[----:B--2---:R-:W-:-:S04]  /*1bb0*/  IMAD R5, R4, 0xc4, R5 ;  /* 0x000000c404057824 */ /* 0x004fc800078e0205 */
[----:B------:R-:W-:-:S04]  /*1bc0*/  IMAD R5, R0, 0x3100, R5 ;  /* 0x0000310000057824 */ /* 0x000fc800078e0205 */
[----:B-1----:R-:W-:-:S05]  /*1bd0*/  IMAD.WIDE.U32 R2, R5, 0x4, R2 ;  /* 0x0000000405027825 */ /* 0x002fca00078e0002 */
[----:B------:R-:W-:Y:S04]  /*1be0*/  STG.E desc[UR8][R2.64], R37 ;  /* 0x0000002502007986 */ /* 0x000fe8000c101908 */
        /* <DEDUP_REMOVED lines=14> */
[----:B------:R-:W-:Y:S01]  /*1cd0*/  STG.E desc[UR8][R2.64+0xb7c0], R47 ;  /* 0x00b7c02f02007986 */ /* 0x000fe2000c101908 */
[----:B------:R-:W-:Y:S05]  /*1ce0*/  EXIT ;  /* 0x000000000000794d */ /* 0x000fea0003800000 */
.L_x_1:
[----:B------:R-:W-:-:S00]  /*1cf0*/  BRA `(.L_x_1) ;  /* 0xfffffffc00fc7947 */ /* 0x000fc0000383ffff */
[----:B------:R-:W-:-:S00]  /*1d00*/  NOP ;  /* 0x0000000000007918 */ /* 0x000fc00000000000 */
[----:B------:R-:W-:-:S00]  /*1d10*/  NOP ;  /* 0x0000000000007918 */ /* 0x000fc00000000000 */
[----:B------:R-:W-:-:S00]  /*1d20*/  NOP ;  /* 0x0000000000007918 */ /* 0x000fc00000000000 */
[----:B------:R-:W-:-:S00]  /*1d30*/  NOP ;  /* 0x0000000000007918 */ /* 0x000fc00000000000 */
[----:B------:R-:W-:-:S00]  /*1d40*/  NOP ;  /* 0x0000000000007918 */ /* 0x000fc00000000000 */
[----:B------:R-:W-:-:S00]  /*1d50*/  NOP ;  /* 0x0000000000007918 */ /* 0x000fc00000000000 */
[----:B------:R-:W-:-:S00]  /*1d60*/  NOP ;  /* 0x0000000000007918 */ /* 0x000fc00000000000 */
[----:B------:R-:W-:-:S00]  /*1d70*/  NOP ;  /* 0x0000000000007918 */ /* 0x000fc00000000000 */
.L_x_2:


//--------------------- .nv.shared.candidate6     --------------------------
	.section	.nv.shared.candidate6,"aw",@nobits
	.sectionflags	@""
	.align	4
.nv.shared.candidate6:
	.zero		14592


//--------------------- .nv.shared.reserved.0     --------------------------
	.section	.nv.shared.reserved.0,"aw",@nobits
	.weak		__nv_reservedSMEM_offset_0_alias
	.size		__nv_reservedSMEM_offset_0_alias, 0, 64
	.other		__nv_reservedSMEM_offset_0_alias,@"STO_CUDA_RESERVED_SHARED STV_DEFAULT"
__nv_reservedSMEM_offset_0_alias:
	.zero		0
	.zero		64


//--------------------- .nv.constant0.candidate6  --------------------------
	.section	.nv.constant0.candidate6,"a",@progbits
	.sectionflags	@""
	.align	4
.nv.constant0.candidate6:
	.zero		920


//--------------------- SYMBOLS --------------------------

	.type		.nv.reservedSmem.offset0,@object
	.size		.nv.reservedSmem.offset0,0x4
	.type		.nv.reservedSmem.cap,@object
	.size		.nv.reservedSmem.cap,0x4
